//
// Generated by NVIDIA NVVM Compiler
//
// Compiler Build ID: CL-36424714
// Cuda compilation tools, release 13.0, V13.0.88
// Based on NVVM 20.0.0
//

.version 9.0
.target sm_100
.address_size 64

	// .globl	_Z25embedding_backward_kernelIfEvPT_PKS0_PKtS5_m
.extern .func __assertfail
(
	.param .b64 __assertfail_param_0,
	.param .b64 __assertfail_param_1,
	.param .b32 __assertfail_param_2,
	.param .b64 __assertfail_param_3,
	.param .b64 __assertfail_param_4
)
;
.global .align 1 .b8 __unnamed_1[136] = {118, 111, 105, 100, 32, 101, 109, 98, 101, 100, 100, 105, 110, 103, 95, 98, 97, 99, 107, 119, 97, 114, 100, 95, 107, 101, 114, 110, 101, 108, 40, 84, 121, 112, 101, 32, 42, 44, 32, 99, 111, 110, 115, 116, 32, 84, 121, 112, 101, 32, 42, 44, 32, 99, 111, 110, 115, 116, 32, 117, 110, 115, 105, 103, 110, 101, 100, 32, 115, 104, 111, 114, 116, 32, 42, 44, 32, 99, 111, 110, 115, 116, 32, 117, 110, 115, 105, 103, 110, 101, 100, 32, 115, 104, 111, 114, 116, 32, 42, 44, 32, 117, 110, 115, 105, 103, 110, 101, 100, 32, 108, 111, 110, 103, 41, 32, 91, 119, 105, 116, 104, 32, 84, 121, 112, 101, 32, 61, 32, 102, 108, 111, 97, 116, 93};
// _ZZ25embedding_backward_kernelIfEvPT_PKS0_PKtS5_mE7barrier has been demoted
.global .align 1 .b8 $str[14] = {100, 105, 109, 32, 37, 32, 49, 54, 32, 61, 61, 32, 48};
.global .align 1 .b8 $str$1[27] = {47, 116, 109, 112, 47, 115, 97, 115, 115, 95, 99, 117, 95, 99, 122, 102, 49, 50, 99, 122, 121, 47, 107, 46, 99, 117};
.extern .shared .align 16 .b8 smem[];

.visible .entry _Z25embedding_backward_kernelIfEvPT_PKS0_PKtS5_m(
	.param .u64 .ptr .align 1 _Z25embedding_backward_kernelIfEvPT_PKS0_PKtS5_m_param_0,
	.param .u64 .ptr .align 1 _Z25embedding_backward_kernelIfEvPT_PKS0_PKtS5_m_param_1,
	.param .u64 .ptr .align 1 _Z25embedding_backward_kernelIfEvPT_PKS0_PKtS5_m_param_2,
	.param .u64 .ptr .align 1 _Z25embedding_backward_kernelIfEvPT_PKS0_PKtS5_m_param_3,
	.param .u64 _Z25embedding_backward_kernelIfEvPT_PKS0_PKtS5_m_param_4
)
{
	.reg .pred 	%p<23>;
	.reg .b16 	%rs<10>;
	.reg .b32 	%r<141>;
	.reg .b64 	%rd<62>;
	// demoted variable
	.shared .align 8 .u64 _ZZ25embedding_backward_kernelIfEvPT_PKS0_PKtS5_mE7barrier;
	ld.param.u64 	%rd18, [_Z25embedding_backward_kernelIfEvPT_PKS0_PKtS5_m_param_0];
	ld.param.u64 	%rd19, [_Z25embedding_backward_kernelIfEvPT_PKS0_PKtS5_m_param_1];
	ld.param.u64 	%rd20, [_Z25embedding_backward_kernelIfEvPT_PKS0_PKtS5_m_param_2];
	ld.param.u64 	%rd21, [_Z25embedding_backward_kernelIfEvPT_PKS0_PKtS5_m_param_3];
	ld.param.u64 	%rd22, [_Z25embedding_backward_kernelIfEvPT_PKS0_PKtS5_m_param_4];
	mov.u32 	%r39, %ctaid.x;
	cvt.u64.u32 	%rd1, %r39;
	and.b64  	%rd23, %rd22, -4294967296;
	setp.ne.s64 	%p1, %rd23, 0;
	@%p1 bra 	$L__BB0_2;
	cvt.u32.u64 	%r40, %rd22;
	cvt.u32.u64 	%r41, %rd1;
	div.u32 	%r42, %r41, %r40;
	cvt.u64.u32 	%rd58, %r42;
	bra.uni 	$L__BB0_3;
$L__BB0_2:
	div.u64 	%rd58, %rd1, %rd22;
$L__BB0_3:
	cvta.to.global.u64 	%rd24, %rd21;
	shl.b64 	%rd25, %rd58, 1;
	add.s64 	%rd26, %rd24, %rd25;
	ld.global.u16 	%rs1, [%rd26];
	setp.ne.s64 	%p2, %rd23, 0;
	@%p2 bra 	$L__BB0_5;
	cvt.u32.u64 	%r43, %rd22;
	div.u32 	%r44, 1600, %r43;
	cvt.u64.u32 	%rd59, %r44;
	bra.uni 	$L__BB0_6;
$L__BB0_5:
	div.u64 	%rd59, 1600, %rd22;
$L__BB0_6:
	and.b64  	%rd28, %rd59, 15;
	setp.eq.s64 	%p3, %rd28, 0;
	@%p3 bra 	$L__BB0_8;
	mov.u64 	%rd29, $str;
	cvta.global.u64 	%rd30, %rd29;
	mov.u64 	%rd31, $str$1;
	cvta.global.u64 	%rd32, %rd31;
	mov.u64 	%rd33, __unnamed_1;
	cvta.global.u64 	%rd34, %rd33;
	{ // callseq 0, 0
	.param .b64 param0;
	st.param.b64 	[param0], %rd30;
	.param .b64 param1;
	st.param.b64 	[param1], %rd32;
	.param .b32 param2;
	st.param.b32 	[param2], 40;
	.param .b64 param3;
	st.param.b64 	[param3], %rd34;
	.param .b64 param4;
	st.param.b64 	[param4], 1;
	call.uni 
	__assertfail, 
	(
	param0, 
	param1, 
	param2, 
	param3, 
	param4
	);
	} // callseq 0
$L__BB0_8:
	setp.ne.s64 	%p4, %rd23, 0;
	@%p4 bra 	$L__BB0_10;
	cvt.u32.u64 	%r45, %rd22;
	cvt.u32.u64 	%r46, %rd1;
	rem.u32 	%r47, %r46, %r45;
	cvt.u64.u32 	%rd60, %r47;
	bra.uni 	$L__BB0_11;
$L__BB0_10:
	rem.u64 	%rd60, %rd1, %rd22;
$L__BB0_11:
	mul.lo.s64 	%rd11, %rd60, %rd59;
	mov.u32 	%r1, %tid.x;
	setp.ne.s32 	%p5, %r1, 0;
	mov.b32 	%r127, 0;
	@%p5 bra 	$L__BB0_31;
	mov.u32 	%r49, _ZZ25embedding_backward_kernelIfEvPT_PKS0_PKtS5_mE7barrier;
	mov.b32 	%r50, 1;
	// begin inline asm
	mbarrier.init.shared.b64 [%r49], %r50;
	// end inline asm
	// begin inline asm
	fence.proxy.async.shared::cluster; // 6.
	// end inline asm
	cvt.u32.u64 	%r2, %rd59;
	shl.b32 	%r3, %r2, 2;
	cvta.to.global.u64 	%rd12, %rd19;
	cvta.to.global.u64 	%rd36, %rd20;
	add.s64 	%rd61, %rd36, 8;
	mov.b32 	%r125, 0;
	mov.u32 	%r127, %r125;
$L__BB0_13:
	ld.global.u16 	%rs2, [%rd61+-8];
	setp.ne.s16 	%p6, %rs2, %rs1;
	mul.lo.s32 	%r52, %r125, 1600;
	cvt.u64.u32 	%rd37, %r52;
	add.s64 	%rd38, %rd11, %rd37;
	shl.b64 	%rd39, %rd38, 2;
	add.s64 	%rd15, %rd12, %rd39;
	@%p6 bra 	$L__BB0_15;
	mul.lo.s32 	%r56, %r127, %r2;
	shl.b32 	%r57, %r56, 2;
	mov.u32 	%r58, smem;
	add.s32 	%r53, %r58, %r57;
	// begin inline asm
	cp.async.bulk.shared::cluster.global.mbarrier::complete_tx::bytes [%r53], [%rd15], %r3, [%r49];
	// end inline asm
	add.s32 	%r127, %r127, 1;
$L__BB0_15:
	ld.global.u16 	%rs3, [%rd61+-6];
	setp.ne.s16 	%p7, %rs3, %rs1;
	@%p7 bra 	$L__BB0_17;
	mul.lo.s32 	%r62, %r127, %r2;
	shl.b32 	%r63, %r62, 2;
	mov.u32 	%r64, smem;
	add.s32 	%r59, %r64, %r63;
	add.s64 	%rd41, %rd15, 6400;
	// begin inline asm
	cp.async.bulk.shared::cluster.global.mbarrier::complete_tx::bytes [%r59], [%rd41], %r3, [%r49];
	// end inline asm
	add.s32 	%r127, %r127, 1;
$L__BB0_17:
	ld.global.u16 	%rs4, [%rd61+-4];
	setp.ne.s16 	%p8, %rs4, %rs1;
	@%p8 bra 	$L__BB0_19;
	mul.lo.s32 	%r68, %r127, %r2;
	shl.b32 	%r69, %r68, 2;
	mov.u32 	%r70, smem;
	add.s32 	%r65, %r70, %r69;
	add.s64 	%rd42, %rd15, 12800;
	// begin inline asm
	cp.async.bulk.shared::cluster.global.mbarrier::complete_tx::bytes [%r65], [%rd42], %r3, [%r49];
	// end inline asm
	add.s32 	%r127, %r127, 1;
$L__BB0_19:
	ld.global.u16 	%rs5, [%rd61+-2];
	setp.ne.s16 	%p9, %rs5, %rs1;
	@%p9 bra 	$L__BB0_21;
	mul.lo.s32 	%r74, %r127, %r2;
	shl.b32 	%r75, %r74, 2;
	mov.u32 	%r76, smem;
	add.s32 	%r71, %r76, %r75;
	add.s64 	%rd43, %rd15, 19200;
	// begin inline asm
	cp.async.bulk.shared::cluster.global.mbarrier::complete_tx::bytes [%r71], [%rd43], %r3, [%r49];
	// end inline asm
	add.s32 	%r127, %r127, 1;
$L__BB0_21:
	ld.global.u16 	%rs6, [%rd61];
	setp.ne.s16 	%p10, %rs6, %rs1;
	@%p10 bra 	$L__BB0_23;
	mul.lo.s32 	%r80, %r127, %r2;
	shl.b32 	%r81, %r80, 2;
	mov.u32 	%r82, smem;
	add.s32 	%r77, %r82, %r81;
	add.s64 	%rd44, %rd15, 25600;
	// begin inline asm
	cp.async.bulk.shared::cluster.global.mbarrier::complete_tx::bytes [%r77], [%rd44], %r3, [%r49];
	// end inline asm
	add.s32 	%r127, %r127, 1;
$L__BB0_23:
	ld.global.u16 	%rs7, [%rd61+2];
	setp.ne.s16 	%p11, %rs7, %rs1;
	@%p11 bra 	$L__BB0_25;
	mul.lo.s32 	%r86, %r127, %r2;
	shl.b32 	%r87, %r86, 2;
	mov.u32 	%r88, smem;
	add.s32 	%r83, %r88, %r87;
	add.s64 	%rd45, %rd15, 32000;
	// begin inline asm
	cp.async.bulk.shared::cluster.global.mbarrier::complete_tx::bytes [%r83], [%rd45], %r3, [%r49];
	// end inline asm
	add.s32 	%r127, %r127, 1;
$L__BB0_25:
	ld.global.u16 	%rs8, [%rd61+4];
	setp.ne.s16 	%p12, %rs8, %rs1;
	@%p12 bra 	$L__BB0_27;
	mul.lo.s32 	%r92, %r127, %r2;
	shl.b32 	%r93, %r92, 2;
	mov.u32 	%r94, smem;
	add.s32 	%r89, %r94, %r93;
	add.s64 	%rd46, %rd15, 38400;
	// begin inline asm
	cp.async.bulk.shared::cluster.global.mbarrier::complete_tx::bytes [%r89], [%rd46], %r3, [%r49];
	// end inline asm
	add.s32 	%r127, %r127, 1;
$L__BB0_27:
	ld.global.u16 	%rs9, [%rd61+6];
	setp.ne.s16 	%p13, %rs9, %rs1;
	@%p13 bra 	$L__BB0_29;
	mul.lo.s32 	%r98, %r127, %r2;
	shl.b32 	%r99, %r98, 2;
	mov.u32 	%r100, smem;
	add.s32 	%r95, %r100, %r99;
	add.s64 	%rd47, %rd15, 44800;
	// begin inline asm
	cp.async.bulk.shared::cluster.global.mbarrier::complete_tx::bytes [%r95], [%rd47], %r3, [%r49];
	// end inline asm
	add.s32 	%r127, %r127, 1;
$L__BB0_29:
	add.s32 	%r125, %r125, 8;
	add.s64 	%rd61, %rd61, 16;
	setp.ne.s32 	%p14, %r125, 4096;
	@%p14 bra 	$L__BB0_13;
	mul.lo.s32 	%r102, %r3, %r127;
	// begin inline asm
	mbarrier.arrive.expect_tx.release.cta.shared::cta.b64 %rd48, [%r49], %r102; // 8. 
	// end inline asm
$L__BB0_31:
	bar.sync 	0;
	mov.u32 	%r104, _ZZ25embedding_backward_kernelIfEvPT_PKS0_PKtS5_mE7barrier;
$L__BB0_32:
	mov.b32 	%r105, 0;
	// begin inline asm
	{
	 .reg .pred P_OUT; 
	mbarrier.try_wait.parity.shared::cta.b64  P_OUT, [%r104], %r105;                                // 7a. 
	selp.b32 %r103, 1, 0, P_OUT; 
}
	// end inline asm
	setp.eq.s32 	%p15, %r103, 0;
	@%p15 bra 	$L__BB0_32;
	setp.ne.s32 	%p16, %r1, 0;
	setp.lt.s32 	%p17, %r127, 1;
	or.pred  	%p18, %p16, %p17;
	@%p18 bra 	$L__BB0_40;
	cvt.u32.u16 	%r107, %rs1;
	mul.wide.u32 	%rd49, %r107, 6400;
	cvt.u32.u64 	%r24, %rd59;
	shl.b32 	%r25, %r24, 2;
	cvta.to.global.u64 	%rd50, %rd18;
	add.s64 	%rd51, %rd50, %rd49;
	shl.b64 	%rd52, %rd11, 2;
	add.s64 	%rd17, %rd51, %rd52;
	and.b32  	%r26, %r127, 3;
	setp.lt.u32 	%p19, %r127, 4;
	mov.b32 	%r140, 0;
	@%p19 bra 	$L__BB0_37;
	and.b32  	%r140, %r127, 2147483644;
	neg.s32 	%r136, %r140;
	mov.b32 	%r137, 0;
$L__BB0_36:
	mul.lo.s32 	%r117, %r137, %r24;
	shl.b32 	%r118, %r117, 2;
	mov.u32 	%r119, smem;
	add.s32 	%r109, %r119, %r118;
	// begin inline asm
	cp.reduce.async.bulk.global.shared::cta.bulk_group.add.f32  [%rd17], [%r109], %r25; // 4.
	// end inline asm
	add.s32 	%r111, %r109, %r25;
	// begin inline asm
	cp.reduce.async.bulk.global.shared::cta.bulk_group.add.f32  [%rd17], [%r111], %r25; // 4.
	// end inline asm
	add.s32 	%r113, %r111, %r25;
	// begin inline asm
	cp.reduce.async.bulk.global.shared::cta.bulk_group.add.f32  [%rd17], [%r113], %r25; // 4.
	// end inline asm
	add.s32 	%r115, %r113, %r25;
	// begin inline asm
	cp.reduce.async.bulk.global.shared::cta.bulk_group.add.f32  [%rd17], [%r115], %r25; // 4.
	// end inline asm
	add.s32 	%r137, %r137, 4;
	add.s32 	%r136, %r136, 4;
	setp.ne.s32 	%p20, %r136, 0;
	@%p20 bra 	$L__BB0_36;
$L__BB0_37:
	setp.eq.s32 	%p21, %r26, 0;
	@%p21 bra 	$L__BB0_40;
	neg.s32 	%r139, %r26;
	mov.u32 	%r124, smem;
$L__BB0_39:
	.pragma "nounroll";
	mul.lo.s32 	%r122, %r140, %r24;
	shl.b32 	%r123, %r122, 2;
	add.s32 	%r120, %r124, %r123;
	// begin inline asm
	cp.reduce.async.bulk.global.shared::cta.bulk_group.add.f32  [%rd17], [%r120], %r25; // 4.
	// end inline asm
	add.s32 	%r140, %r140, 1;
	add.s32 	%r139, %r139, 1;
	setp.ne.s32 	%p22, %r139, 0;
	@%p22 bra 	$L__BB0_39;
$L__BB0_40:
	ret;

}


// ===== COMPILED SASS (sm_100) =====

	.target	sm_100

	.elftype	@"ET_EXEC"


//--------------------- .note.nv.tkinfo           --------------------------
	.section	.note.nv.tkinfo,"",@"SHT_NOTE"
	.sectionflags	@"SHF_NOTE_NV_TKINFO"
	.tkinfo
        /*0018*/ 	.word	0x00000002
        /*0030*/ 	.string	""
        /*0030*/ 	.string	"ptxas"
        /*0030*/ 	.string	"Cuda compilation tools, release 13.0, V13.0.88"
        /*0030*/ 	.string	"Build cuda_13.0.r13.0/compiler.36424714_0"
        /*0030*/ 	.string	"-arch sm_100 -m 64 "



//--------------------- .note.nv.cuinfo           --------------------------
	.section	.note.nv.cuinfo,"",@"SHT_NOTE"
	.sectionflags	@"SHF_NOTE_NV_CUINFO"
        /*0018*/ 	.short	0x0002
        /*001a*/ 	.short	0x0064
        /*001c*/ 	.short	0x0082
	.zero		2


//--------------------- .nv.info                  --------------------------
	.section	.nv.info,"",@"SHT_CUDA_INFO"
	.align	4


	//----- nvinfo : EIATTR_REGCOUNT
	.align		4
        /*0000*/ 	.byte	0x04, 0x2f
        /*0002*/ 	.short	(.L_4 - .L_3)
	.align		4
.L_3:
        /*0004*/ 	.word	index@(_Z25embedding_backward_kernelIfEvPT_PKS0_PKtS5_m)
        /*0008*/ 	.word	0x00000019


	//----- nvinfo : EIATTR_FRAME_SIZE
	.align		4
.L_4:
        /*000c*/ 	.byte	0x04, 0x11
        /*000e*/ 	.short	(.L_6 - .L_5)
	.align		4
.L_5:
        /*0010*/ 	.word	index@($__internal_1_$__cuda_sm20_rem_u64)
        /*0014*/ 	.word	0x00000000


	//----- nvinfo : EIATTR_FRAME_SIZE
	.align		4
.L_6:
        /*0018*/ 	.byte	0x04, 0x11
        /*001a*/ 	.short	(.L_8 - .L_7)
	.align		4
.L_7:
        /*001c*/ 	.word	index@($__internal_0_$__cuda_sm20_div_u64)
        /*0020*/ 	.word	0x00000000


	//----- nvinfo : EIATTR_FRAME_SIZE
	.align		4
.L_8:
        /*0024*/ 	.byte	0x04, 0x11
        /*0026*/ 	.short	(.L_10 - .L_9)
	.align		4
.L_9:
        /*0028*/ 	.word	index@(_Z25embedding_backward_kernelIfEvPT_PKS0_PKtS5_m)
        /*002c*/ 	.word	0x00000000


	//----- nvinfo : EIATTR_MIN_STACK_SIZE
	.align		4
.L_10:
        /*0030*/ 	.byte	0x04, 0x12
        /*0032*/ 	.short	(.L_12 - .L_11)
	.align		4
.L_11:
        /*0034*/ 	.word	index@(_Z25embedding_backward_kernelIfEvPT_PKS0_PKtS5_m)
        /*0038*/ 	.word	0x00000000
.L_12:


//--------------------- .nv.compat                --------------------------
	.section	.nv.compat,"",@"SHT_CUDA_COMPAT_INFO"
	.align	4
        /*0000*/ 	.byte	0x02, 0x09, 0x00, 0x00, 0x02, 0x02, 0x02, 0x00, 0x02, 0x05, 0x05, 0x00, 0x03, 0x07, 0x01, 0x01
        /*0010*/ 	.byte	0x02, 0x03, 0x00, 0x00, 0x02, 0x06, 0x01, 0x00, 0x04, 0x0b, 0x08, 0x00, 0x09, 0x00, 0x00, 0x00
        /*0020*/ 	.byte	0x00, 0x00, 0x00, 0x00


//--------------------- .nv.info._Z25embedding_backward_kernelIfEvPT_PKS0_PKtS5_m --------------------------
	.section	.nv.info._Z25embedding_backward_kernelIfEvPT_PKS0_PKtS5_m,"",@"SHT_CUDA_INFO"
	.sectionflags	@""
	.align	4


	//----- nvinfo : EIATTR_CUDA_API_VERSION
	.align		4
        /*0000*/ 	.byte	0x04, 0x37
        /*0002*/ 	.short	(.L_14 - .L_13)
.L_13:
        /*0004*/ 	.word	0x00000082


	//----- nvinfo : EIATTR_KPARAM_INFO
	.align		4
.L_14:
        /*0008*/ 	.byte	0x04, 0x17
        /*000a*/ 	.short	(.L_16 - .L_15)
.L_15:
        /*000c*/ 	.word	0x00000000
        /*0010*/ 	.short	0x0004
        /*0012*/ 	.short	0x0020
        /*0014*/ 	.byte	0x00, 0xf0, 0x21, 0x00


	//----- nvinfo : EIATTR_KPARAM_INFO
	.align		4
.L_16:
        /*0018*/ 	.byte	0x04, 0x17
        /*001a*/ 	.short	(.L_18 - .L_17)
.L_17:
        /*001c*/ 	.word	0x00000000
        /*0020*/ 	.short	0x0003
        /*0022*/ 	.short	0x0018
        /*0024*/ 	.byte	0x00, 0xf5, 0x21, 0x00


	//----- nvinfo : EIATTR_KPARAM_INFO
	.align		4
.L_18:
        /*0028*/ 	.byte	0x04, 0x17
        /*002a*/ 	.short	(.L_20 - .L_19)
.L_19:
        /*002c*/ 	.word	0x00000000
        /*0030*/ 	.short	0x0002
        /*0032*/ 	.short	0x0010
        /*0034*/ 	.byte	0x00, 0xf5, 0x21, 0x00


	//----- nvinfo : EIATTR_KPARAM_INFO
	.align		4
.L_20:
        /*0038*/ 	.byte	0x04, 0x17
        /*003a*/ 	.short	(.L_22 - .L_21)
.L_21:
        /*003c*/ 	.word	0x00000000
        /*0040*/ 	.short	0x0001
        /*0042*/ 	.short	0x0008
        /*0044*/ 	.byte	0x00, 0xf5, 0x21, 0x00


	//----- nvinfo : EIATTR_KPARAM_INFO
	.align		4
.L_22:
        /*0048*/ 	.byte	0x04, 0x17
        /*004a*/ 	.short	(.L_24 - .L_23)
.L_23:
        /*004c*/ 	.word	0x00000000
        /*0050*/ 	.short	0x0000
        /*0052*/ 	.short	0x0000
        /*0054*/ 	.byte	0x00, 0xf5, 0x21, 0x00


	//----- nvinfo : EIATTR_SPARSE_MMA_MASK
	.align		4
.L_24:
        /*0058*/ 	.byte	0x03, 0x50
        /*005a*/ 	.short	0x0000


	//----- nvinfo : EIATTR_MAXREG_COUNT
	.align		4
        /*005c*/ 	.byte	0x03, 0x1b
        /*005e*/ 	.short	0x00ff


	//----- nvinfo : EIATTR_NUM_BARRIERS
	.align		4
        /*0060*/ 	.byte	0x02, 0x4c
        /*0062*/ 	.byte	0x01
	.zero		1


	//----- nvinfo : EIATTR_EXTERNS
	.align		4
        /*0064*/ 	.byte	0x04, 0x0f
        /*0066*/ 	.short	(.L_26 - .L_25)


	//   ....[0]....
	.align		4
.L_25:
        /*0068*/ 	.word	index@(__assertfail)


	//----- nvinfo : EIATTR_MERCURY_ISA_VERSION
	.align		4
.L_26:
        /*006c*/ 	.byte	0x03, 0x5f
        /*006e*/ 	.short	0x0101


	//----- nvinfo : EIATTR_INT_WARP_WIDE_INSTR_OFFSETS
	.align		4
        /*0070*/ 	.byte	0x04, 0x31
        /*0072*/ 	.short	(.L_28 - .L_27)


	//   ....[0]....
.L_27:
        /*0074*/ 	.word	0x000009e0


	//   ....[1]....
        /*0078*/ 	.word	0x00000a00


	//   ....[2]....
        /*007c*/ 	.word	0x00000bb0


	//   ....[3]....
        /*0080*/ 	.word	0x00000bd0


	//   ....[4]....
        /*0084*/ 	.word	0x00000d70


	//   ....[5]....
        /*0088*/ 	.word	0x00000d90


	//   ....[6]....
        /*008c*/ 	.word	0x00000f30


	//   ....[7]....
        /*0090*/ 	.word	0x00000f50


	//   ....[8]....
        /*0094*/ 	.word	0x000010f0


	//   ....[9]....
        /*0098*/ 	.word	0x00001110


	//   ....[10]....
        /*009c*/ 	.word	0x000012b0


	//   ....[11]....
        /*00a0*/ 	.word	0x000012d0


	//   ....[12]....
        /*00a4*/ 	.word	0x00001470


	//   ....[13]....
        /*00a8*/ 	.word	0x00001490


	//----- nvinfo : EIATTR_VRC_CTA_INIT_COUNT
	.align		4
.L_28:
        /*00ac*/ 	.byte	0x02, 0x4a
	.zero		1
	.zero		1


	//----- nvinfo : EIATTR_SYSCALL_OFFSETS
	.align		4
        /*00b0*/ 	.byte	0x04, 0x46
        /*00b2*/ 	.short	(.L_30 - .L_29)


	//   ....[0]....
.L_29:
        /*00b4*/ 	.word	0x00000530


	//----- nvinfo : EIATTR_MBARRIER_INSTR_OFFSETS
	.align		4
.L_30:
        /*00b8*/ 	.byte	0x04, 0x39
        /*00ba*/ 	.short	(.L_32 - .L_31)


	//   ....[0]....
.L_31:
        /*00bc*/ 	.word	0x00000840
        /*00c0*/ 	.word	0x000000ff
        /*00c4*/ 	.word	0x00000000
        /*00c8*/ 	.short	0x0100
        /*00ca*/ 	.byte	0x08
	.zero		1


	//   ....[1]....
        /*00cc*/ 	.word	0x00001860
        /*00d0*/ 	.word	0x0000000b
        /*00d4*/ 	.word	0x00000000
        /*00d8*/ 	.short	0x010a
        /*00da*/ 	.byte	0xff
	.zero		1


	//   ....[2]....
        /*00dc*/ 	.word	0x00001e30
        /*00e0*/ 	.word	0x0000000b
        /*00e4*/ 	.word	0x00000000
        /*00e8*/ 	.short	0x010a
        /*00ea*/ 	.byte	0xff
	.zero		1


	//----- nvinfo : EIATTR_NUM_MBARRIERS
	.align		4
.L_32:
        /*00ec*/ 	.byte	0x03, 0x38
        /*00ee*/ 	.short	0x0001


	//----- nvinfo : EIATTR_EXIT_INSTR_OFFSETS
	.align		4
        /*00f0*/ 	.byte	0x04, 0x1c
        /*00f2*/ 	.short	(.L_34 - .L_33)


	//   ....[0]....
.L_33:
        /*00f4*/ 	.word	0x00001880


	//   ....[1]....
        /*00f8*/ 	.word	0x00001cc0


	//   ....[2]....
        /*00fc*/ 	.word	0x00001e20


	//----- nvinfo : EIATTR_CRS_STACK_SIZE
	.align		4
.L_34:
        /*0100*/ 	.byte	0x04, 0x1e
        /*0102*/ 	.short	(.L_36 - .L_35)
.L_35:
        /*0104*/ 	.word	0x00000000


	//----- nvinfo : EIATTR_CBANK_PARAM_SIZE
	.align		4
.L_36:
        /*0108*/ 	.byte	0x03, 0x19
        /*010a*/ 	.short	0x0028


	//----- nvinfo : EIATTR_PARAM_CBANK
	.align		4
        /*010c*/ 	.byte	0x04, 0x0a
        /*010e*/ 	.short	(.L_38 - .L_37)
	.align		4
.L_37:
        /*0110*/ 	.word	index@(.nv.constant0._Z25embedding_backward_kernelIfEvPT_PKS0_PKtS5_m)
        /*0114*/ 	.short	0x0380
        /*0116*/ 	.short	0x0028


	//----- nvinfo : EIATTR_SW_WAR
	.align		4
.L_38:
        /*0118*/ 	.byte	0x04, 0x36
        /*011a*/ 	.short	(.L_40 - .L_39)
.L_39:
        /*011c*/ 	.word	0x00000008
.L_40:


//--------------------- .nv.callgraph             --------------------------
	.section	.nv.callgraph,"",@"SHT_CUDA_CALLGRAPH"
	.align	4
	.sectionentsize	8
	.align		4
        /*0000*/ 	.word	0x00000000
	.align		4
        /*0004*/ 	.word	0xffffffff
	.align		4
        /*0008*/ 	.word	index@(_Z25embedding_backward_kernelIfEvPT_PKS0_PKtS5_m)
	.align		4
        /*000c*/ 	.word	index@(__assertfail)
	.align		4
        /*0010*/ 	.word	0x00000000
	.align		4
        /*0014*/ 	.word	0xfffffffe
	.align		4
        /*0018*/ 	.word	0x00000000
	.align		4
        /*001c*/ 	.word	0xfffffffd
	.align		4
        /*0020*/ 	.word	0x00000000
	.align		4
        /*0024*/ 	.word	0xfffffffc


//--------------------- .nv.constant4             --------------------------
	.section	.nv.constant4,"a",@progbits
	.align	8
	.align		8
.nv.constant4:
        /*0000*/ 	.dword	__assertfail
	.align		8
        /*0008*/ 	.dword	__unnamed_1
	.align		8
        /*0010*/ 	.dword	$str
	.align		8
        /*0018*/ 	.dword	$str$1


//--------------------- .text._Z25embedding_backward_kernelIfEvPT_PKS0_PKtS5_m --------------------------
	.section	.text._Z25embedding_backward_kernelIfEvPT_PKS0_PKtS5_m,"ax",@progbits
	.align	128
        .global         _Z25embedding_backward_kernelIfEvPT_PKS0_PKtS5_m
        .type           _Z25embedding_backward_kernelIfEvPT_PKS0_PKtS5_m,@function
        .size           _Z25embedding_backward_kernelIfEvPT_PKS0_PKtS5_m,(.L_x_33 - _Z25embedding_backward_kernelIfEvPT_PKS0_PKtS5_m)
        .other          _Z25embedding_backward_kernelIfEvPT_PKS0_PKtS5_m,@"STO_CUDA_ENTRY STV_DEFAULT"
_Z25embedding_backward_kernelIfEvPT_PKS0_PKtS5_m:
.text._Z25embedding_backward_kernelIfEvPT_PKS0_PKtS5_m:
[----:B------:R-:W0:Y:S01]  /*0000*/  LDC R1, c[0x0][0x37c] ;  /* 0x0000df00ff017b82 */ /* 0x000e220000000800 */
[----:B------:R-:W1:Y:S07]  /*0010*/  LDCU UR4, c[0x0][0x3a4] ;  /* 0x00007480ff0477ac */ /* 0x000e6e0008000800 */
[----:B------:R-:W2:Y:S01]  /*0020*/  S2UR UR40, SR_CTAID.X ;  /* 0x00000000002879c3 */ /* 0x000ea20000002500 */
[----:B------:R-:W3:Y:S01]  /*0030*/  LDCU.64 UR36, c[0x0][0x358] ;  /* 0x00006b00ff2477ac */ /* 0x000ee20008000a00 */
[----:B------:R-:W4:Y:S01]  /*0040*/  LDCU.64 UR6, c[0x0][0x3a0] ;  /* 0x00007400ff0677ac */ /* 0x000f220008000a00 */
[----:B-1----:R-:W-:-:S03]  /*0050*/  UISETP.NE.AND.EX UP0, UPT, UR4, URZ, UPT, !UPT ;  /* 0x000000ff0400728c */ /* 0x002fc6000bf053f0 */
[----:B------:R-:W-:-:S06]  /*0060*/  UMOV UR4, URZ ;  /* 0x000000ff00047c82 */ /* 0x000fcc0008000000 */
[----:B---34-:R-:W-:Y:S05]  /*0070*/  BRA.U UP0, `(.L_x_0) ;  /* 0x0000000100547547 */ /* 0x018fea000b800000 */
[----:B------:R-:W1:Y:S02]  /*0080*/  LDC R4, c[0x0][0x3a0] ;  /* 0x0000e800ff047b82 */ /* 0x000e640000000800 */
[----:B-1----:R-:W1:Y:S01]  /*0090*/  I2F.U32.RP R0, R4 ;  /* 0x0000000400007306 */ /* 0x002e620000209000 */
[----:B------:R-:W-:-:S07]  /*00a0*/  ISETP.NE.U32.AND P2, PT, R4, RZ, PT ;  /* 0x000000ff0400720c */ /* 0x000fce0003f45070 */
[----:B-1----:R-:W1:Y:S02]  /*00b0*/  MUFU.RCP R0, R0 ;  /* 0x0000000000007308 */ /* 0x002e640000001000 */
[----:B-1----:R-:W-:-:S06]  /*00c0*/  VIADD R2, R0, 0xffffffe ;  /* 0x0ffffffe00027836 */ /* 0x002fcc0000000000 */
[----:B------:R1:W3:Y:S02]  /*00d0*/  F2I.FTZ.U32.TRUNC.NTZ R3, R2 ;  /* 0x0000000200037305 */ /* 0x0002e4000021f000 */
[----:B-1----:R-:W-:Y:S02]  /*00e0*/  IMAD.MOV.U32 R2, RZ, RZ, RZ ;  /* 0x000000ffff027224 */ /* 0x002fe400078e00ff */
[----:B---3--:R-:W-:-:S04]  /*00f0*/  IMAD.MOV R5, RZ, RZ, -R3 ;  /* 0x000000ffff057224 */ /* 0x008fc800078e0a03 */
[----:B------:R-:W-:-:S04]  /*0100*/  IMAD R5, R5, R4, RZ ;  /* 0x0000000405057224 */ /* 0x000fc800078e02ff */
[----:B------:R-:W-:-:S06]  /*0110*/  IMAD.HI.U32 R3, R3, R5, R2 ;  /* 0x0000000503037227 */ /* 0x000fcc00078e0002 */
[----:B--2---:R-:W-:-:S04]  /*0120*/  IMAD.HI.U32 R2, R3, UR40, RZ ;  /* 0x0000002803027c27 */ /* 0x004fc8000f8e00ff */
[----:B------:R-:W-:-:S04]  /*0130*/  IMAD.MOV R3, RZ, RZ, -R2 ;  /* 0x000000ffff037224 */ /* 0x000fc800078e0a02 */
[----:B------:R-:W-:-:S05]  /*0140*/  IMAD R3, R4, R3, UR40 ;  /* 0x0000002804037e24 */ /* 0x000fca000f8e0203 */
[----:B------:R-:W-:-:S13]  /*0150*/  ISETP.GE.U32.AND P0, PT, R3, R4, PT ;  /* 0x000000040300720c */ /* 0x000fda0003f06070 */
[----:B------:R-:W-:Y:S02]  /*0160*/  @P0 IMAD.IADD R3, R3, 0x1, -R4 ;  /* 0x0000000103030824 */ /* 0x000fe400078e0a04 */
[----:B------:R-:W-:-:S03]  /*0170*/  @P0 VIADD R2, R2, 0x1 ;  /* 0x0000000102020836 */ /* 0x000fc60000000000 */
[----:B------:R-:W-:Y:S01]  /*0180*/  ISETP.GE.U32.AND P1, PT, R3, R4, PT ;  /* 0x000000040300720c */ /* 0x000fe20003f26070 */
[----:B------:R-:W-:-:S12]  /*0190*/  IMAD.MOV.U32 R3, RZ, RZ, RZ ;  /* 0x000000ffff037224 */ /* 0x000fd800078e00ff */
[----:B------:R-:W-:Y:S01]  /*01a0*/  @P1 VIADD R2, R2, 0x1 ;  /* 0x0000000102021836 */ /* 0x000fe20000000000 */
[----:B------:R-:W-:Y:S01]  /*01b0*/  @!P2 LOP3.LUT R2, RZ, R4, RZ, 0x33, !PT ;  /* 0x00000004ff02a212 */ /* 0x000fe200078e33ff */
[----:B------:R-:W-:Y:S06]  /*01c0*/  BRA `(.L_x_1) ;  /* 0x0000000000147947 */ /* 0x000fec0003800000 */
.L_x_0:
[----:B--2---:R-:W-:Y:S01]  /*01d0*/  IMAD.U32 R2, RZ, RZ, UR40 ;  /* 0x00000028ff027e24 */ /* 0x004fe2000f8e00ff */
[----:B------:R-:W-:-:S07]  /*01e0*/  MOV R0, 0x200 ;  /* 0x0000020000007802 */ /* 0x000fce0000000f00 */
[----:B0-----:R-:W-:Y:S05]  /*01f0*/  CALL.REL.NOINC `($__internal_0_$__cuda_sm20_div_u64) ;  /* 0x0000001c00187944 */ /* 0x001fea0003c00000 */
[----:B------:R-:W-:Y:S02]  /*0200*/  IMAD.MOV.U32 R2, RZ, RZ, R16 ;  /* 0x000000ffff027224 */ /* 0x000fe400078e0010 */
[----:B------:R-:W-:-:S07]  /*0210*/  IMAD.MOV.U32 R3, RZ, RZ, R17 ;  /* 0x000000ffff037224 */ /* 0x000fce00078e0011 */
.L_x_1:
[----:B------:R-:W1:Y:S01]  /*0220*/  LDC.64 R18, c[0x0][0x398] ;  /* 0x0000e600ff127b82 */ /* 0x000e620000000a00 */
[----:B------:R-:W2:Y:S01]  /*0230*/  LDCU UR5, c[0x0][0x3a4] ;  /* 0x00007480ff0577ac */ /* 0x000ea20008000800 */
[----:B-1----:R-:W-:-:S04]  /*0240*/  LEA R18, P0, R2, R18, 0x1 ;  /* 0x0000001202127211 */ /* 0x002fc800078008ff */
[----:B------:R-:W-:-:S05]  /*0250*/  LEA.HI.X R19, R2, R19, R3, 0x1, P0 ;  /* 0x0000001302137211 */ /* 0x000fca00000f0c03 */
[----:B------:R1:W5:Y:S01]  /*0260*/  LDG.E.U16 R18, desc[UR36][R18.64] ;  /* 0x0000002412127981 */ /* 0x000362000c1e1500 */
[----:B--2---:R-:W-:-:S09]  /*0270*/  UISETP.NE.AND.EX UP0, UPT, UR5, URZ, UPT, !UPT ;  /* 0x000000ff0500728c */ /* 0x004fd2000bf053f0 */
[----:B-1----:R-:W-:Y:S05]  /*0280*/  BRA.U UP0, `(.L_x_2) ;  /* 0x0000000100547547 */ /* 0x002fea000b800000 */
[----:B------:R-:W1:Y:S01]  /*0290*/  LDC R5, c[0x0][0x3a0] ;  /* 0x0000e800ff057b82 */ /* 0x000e620000000800 */
[----:B------:R-:W-:Y:S01]  /*02a0*/  IMAD.MOV.U32 R17, RZ, RZ, RZ ;  /* 0x000000ffff117224 */ /* 0x000fe200078e00ff */
[----:B-1----:R-:W1:Y:S01]  /*02b0*/  I2F.U32.RP R4, R5 ;  /* 0x0000000500047306 */ /* 0x002e620000209000 */
[----:B------:R-:W-:-:S07]  /*02c0*/  ISETP.NE.U32.AND P2, PT, R5, RZ, PT ;  /* 0x000000ff0500720c */ /* 0x000fce0003f45070 */
[----:B-1----:R-:W1:Y:S02]  /*02d0*/  MUFU.RCP R4, R4 ;  /* 0x0000000400047308 */ /* 0x002e640000001000 */
[----:B-1----:R-:W-:-:S06]  /*02e0*/  VIADD R2, R4, 0xffffffe ;  /* 0x0ffffffe04027836 */ /* 0x002fcc0000000000 */
[----:B------:R1:W2:Y:S02]  /*02f0*/  F2I.FTZ.U32.TRUNC.NTZ R3, R2 ;  /* 0x0000000200037305 */ /* 0x0002a4000021f000 */
[----:B-1----:R-:W-:Y:S02]  /*0300*/  IMAD.MOV.U32 R2, RZ, RZ, RZ ;  /* 0x000000ffff027224 */ /* 0x002fe400078e00ff */
[----:B--2---:R-:W-:-:S04]  /*0310*/  IMAD.MOV R0, RZ, RZ, -R3 ;  /* 0x000000ffff007224 */ /* 0x004fc800078e0a03 */
[----:B------:R-:W-:-:S04]  /*0320*/  IMAD R7, R0, R5, RZ ;  /* 0x0000000500077224 */ /* 0x000fc800078e02ff */
[----:B------:R-:W-:-:S06]  /*0330*/  IMAD.HI.U32 R7, R3, R7, R2 ;  /* 0x0000000703077227 */ /* 0x000fcc00078e0002 */
[----:B------:R-:W-:-:S04]  /*0340*/  IMAD.HI.U32 R16, R7, 0x640, RZ ;  /* 0x0000064007107827 */ /* 0x000fc800078e00ff */
[----:B------:R-:W-:-:S04]  /*0350*/  IMAD.MOV R0, RZ, RZ, -R16 ;  /* 0x000000ffff007224 */ /* 0x000fc800078e0a10 */
[----:B------:R-:W-:-:S05]  /*0360*/  IMAD R0, R5, R0, 0x640 ;  /* 0x0000064005007424 */ /* 0x000fca00078e0200 */
[----:B------:R-:W-:-:S13]  /*0370*/  ISETP.GE.U32.AND P0, PT, R0, R5, PT ;  /* 0x000000050000720c */ /* 0x000fda0003f06070 */
[----:B------:R-:W-:Y:S02]  /*0380*/  @P0 IMAD.IADD R0, R0, 0x1, -R5 ;  /* 0x0000000100000824 */ /* 0x000fe400078e0a05 */
[----:B------:R-:W-:-:S03]  /*0390*/  @P0 VIADD R16, R16, 0x1 ;  /* 0x0000000110100836 */ /* 0x000fc60000000000 */
[----:B------:R-:W-:-:S13]  /*03a0*/  ISETP.GE.U32.AND P1, PT, R0, R5, PT ;  /* 0x000000050000720c */ /* 0x000fda0003f26070 */
[----:B------:R-:W-:Y:S01]  /*03b0*/  @P1 VIADD R16, R16, 0x1 ;  /* 0x0000000110101836 */ /* 0x000fe20000000000 */
[----:B------:R-:W-:Y:S01]  /*03c0*/  @!P2 LOP3.LUT R16, RZ, R5, RZ, 0x33, !PT ;  /* 0x00000005ff10a212 */ /* 0x000fe200078e33ff */
[----:B------:R-:W-:Y:S06]  /*03d0*/  BRA `(.L_x_3) ;  /* 0x00000000000c7947 */ /* 0x000fec0003800000 */
.L_x_2:
[----:B------:R-:W-:Y:S01]  /*03e0*/  IMAD.MOV.U32 R2, RZ, RZ, 0x640 ;  /* 0x00000640ff027424 */ /* 0x000fe200078e00ff */
[----:B------:R-:W-:-:S07]  /*03f0*/  MOV R0, 0x410 ;  /* 0x0000041000007802 */ /* 0x000fce0000000f00 */
[----:B0----5:R-:W-:Y:S05]  /*0400*/  CALL.REL.NOINC `($__internal_0_$__cuda_sm20_div_u64) ;  /* 0x0000001800947944 */ /* 0x021fea0003c00000 */
.L_x_3:
[----:B------:R-:W-:Y:S01]  /*0410*/  LOP3.LUT P0, RZ, R16, 0xf, RZ, 0xc0, !PT ;  /* 0x0000000f10ff7812 */ /* 0x000fe2000780c0ff */
[----:B------:R-:W1:-:S12]  /*0420*/  LDCU.64 UR38, c[0x0][0x388] ;  /* 0x00007100ff2677ac */ /* 0x000e580008000a00 */
[----:B------:R-:W-:Y:S05]  /*0430*/  @!P0 BRA `(.L_x_4) ;  /* 0x0000000000408947 */ /* 0x000fea0003800000 */
[----:B------:R-:W-:Y:S01]  /*0440*/  MOV R2, 0x0 ;  /* 0x0000000000027802 */ /* 0x000fe20000000f00 */
[----:B------:R-:W2:Y:S01]  /*0450*/  LDCU.64 UR4, c[0x4][0x10] ;  /* 0x01000200ff0477ac */ /* 0x000ea20008000a00 */
[----:B------:R-:W-:Y:S02]  /*0460*/  IMAD.MOV.U32 R8, RZ, RZ, 0x28 ;  /* 0x00000028ff087424 */ /* 0x000fe400078e00ff */
[----:B------:R-:W-:Y:S01]  /*0470*/  IMAD.MOV.U32 R12, RZ, RZ, 0x1 ;  /* 0x00000001ff0c7424 */ /* 0x000fe200078e00ff */
[----:B------:R-:W3:Y:S01]  /*0480*/  LDCU.64 UR6, c[0x4][0x18] ;  /* 0x01000300ff0677ac */ /* 0x000ee20008000a00 */
[----:B------:R-:W4:Y:S01]  /*0490*/  LDC.64 R2, c[0x4][R2] ;  /* 0x0100000002027b82 */ /* 0x000f220000000a00 */
[----:B------:R-:W-:Y:S01]  /*04a0*/  IMAD.MOV.U32 R13, RZ, RZ, RZ ;  /* 0x000000ffff0d7224 */ /* 0x000fe200078e00ff */
[----:B------:R-:W0:Y:S01]  /*04b0*/  LDCU.64 UR8, c[0x4][0x8] ;  /* 0x01000100ff0877ac */ /* 0x000e220008000a00 */
[----:B--2---:R-:W-:Y:S02]  /*04c0*/  IMAD.U32 R4, RZ, RZ, UR4 ;  /* 0x00000004ff047e24 */ /* 0x004fe4000f8e00ff */
[----:B------:R-:W-:-:S02]  /*04d0*/  IMAD.U32 R5, RZ, RZ, UR5 ;  /* 0x00000005ff057e24 */ /* 0x000fc4000f8e00ff */
[----:B---3--:R-:W-:Y:S02]  /*04e0*/  IMAD.U32 R6, RZ, RZ, UR6 ;  /* 0x00000006ff067e24 */ /* 0x008fe4000f8e00ff */
[----:B------:R-:W-:Y:S02]  /*04f0*/  IMAD.U32 R7, RZ, RZ, UR7 ;  /* 0x00000007ff077e24 */ /* 0x000fe4000f8e00ff */
[----:B0-----:R-:W-:Y:S02]  /*0500*/  IMAD.U32 R10, RZ, RZ, UR8 ;  /* 0x00000008ff0a7e24 */ /* 0x001fe4000f8e00ff */
[----:B------:R-:W-:-:S07]  /*0510*/  IMAD.U32 R11, RZ, RZ, UR9 ;  /* 0x00000009ff0b7e24 */ /* 0x000fce000f8e00ff */
[----:B------:R-:W-:-:S07]  /*0520*/  LEPC R20, `(.L_x_4) ;  /* 0x000000001014794e */ /* 0x000fce0000000000 */
[----:B-1--45:R-:W-:Y:S05]  /*0530*/  CALL.ABS.NOINC R2 ;  /* 0x0000000002007343 */ /* 0x032fea0003c00000 */
.L_x_4:
[----:B------:R-:W2:Y:S02]  /*0540*/  LDCU UR4, c[0x0][0x3a4] ;  /* 0x00007480ff0477ac */ /* 0x000ea40008000800 */
[----:B--2---:R-:W-:-:S09]  /*0550*/  UISETP.NE.AND.EX UP0, UPT, UR4, URZ, UPT, !UPT ;  /* 0x000000ff0400728c */ /* 0x004fd2000bf053f0 */
[----:B------:R-:W-:Y:S05]  /*0560*/  BRA.U UP0, `(.L_x_5) ;  /* 0x0000000100547547 */ /* 0x000fea000b800000 */
[----:B------:R-:W2:Y:S02]  /*0570*/  LDC R0, c[0x0][0x3a0] ;  /* 0x0000e800ff007b82 */ /* 0x000ea40000000800 */
[----:B--2---:R-:W2:Y:S01]  /*0580*/  I2F.U32.RP R4, R0 ;  /* 0x0000000000047306 */ /* 0x004ea20000209000 */
[----:B------:R-:W-:-:S07]  /*0590*/  ISETP.NE.U32.AND P1, PT, R0, RZ, PT ;  /* 0x000000ff0000720c */ /* 0x000fce0003f25070 */
[----:B--2---:R-:W2:Y:S02]  /*05a0*/  MUFU.RCP R4, R4 ;  /* 0x0000000400047308 */ /* 0x004ea40000001000 */
[----:B--2---:R-:W-:-:S06]  /*05b0*/  VIADD R2, R4, 0xffffffe ;  /* 0x0ffffffe04027836 */ /* 0x004fcc0000000000 */
[----:B------:R2:W3:Y:S02]  /*05c0*/  F2I.FTZ.U32.TRUNC.NTZ R3, R2 ;  /* 0x0000000200037305 */ /* 0x0004e4000021f000 */
[----:B--2---:R-:W-:Y:S02]  /*05d0*/  IMAD.MOV.U32 R2, RZ, RZ, RZ ;  /* 0x000000ffff027224 */ /* 0x004fe400078e00ff */
[----:B---3--:R-:W-:-:S04]  /*05e0*/  IMAD.MOV R5, RZ, RZ, -R3 ;  /* 0x000000ffff057224 */ /* 0x008fc800078e0a03 */
[----:B------:R-:W-:-:S04]  /*05f0*/  IMAD R5, R5, R0, RZ ;  /* 0x0000000005057224 */ /* 0x000fc800078e02ff */
[----:B------:R-:W-:-:S06]  /*0600*/  IMAD.HI.U32 R5, R3, R5, R2 ;  /* 0x0000000503057227 */ /* 0x000fcc00078e0002 */
[----:B------:R-:W-:-:S04]  /*0610*/  IMAD.HI.U32 R5, R5, UR40, RZ ;  /* 0x0000002805057c27 */ /* 0x000fc8000f8e00ff */
[----:B------:R-:W-:-:S04]  /*0620*/  IMAD.MOV R5, RZ, RZ, -R5 ;  /* 0x000000ffff057224 */ /* 0x000fc800078e0a05 */
[----:B------:R-:W-:Y:S02]  /*0630*/  IMAD R3, R0, R5, UR40 ;  /* 0x0000002800037e24 */ /* 0x000fe4000f8e0205 */
[----:B------:R-:W-:-:S03]  /*0640*/  IMAD.MOV.U32 R5, RZ, RZ, RZ ;  /* 0x000000ffff057224 */ /* 0x000fc600078e00ff */
[----:B------:R-:W-:-:S13]  /*0650*/  ISETP.GE.U32.AND P0, PT, R3, R0, PT ;  /* 0x000000000300720c */ /* 0x000fda0003f06070 */
[----:B------:R-:W-:-:S05]  /*0660*/  @P0 IMAD.IADD R3, R3, 0x1, -R0 ;  /* 0x0000000103030824 */ /* 0x000fca00078e0a00 */
[----:B------:R-:W-:-:S13]  /*0670*/  ISETP.GE.U32.AND P0, PT, R3, R0, PT ;  /* 0x000000000300720c */ /* 0x000fda0003f06070 */
[----:B------:R-:W-:Y:S01]  /*0680*/  @P0 IMAD.IADD R3, R3, 0x1, -R0 ;  /* 0x0000000103030824 */ /* 0x000fe200078e0a00 */
[----:B------:R-:W-:-:S05]  /*0690*/  @!P1 LOP3.LUT R3, RZ, R0, RZ, 0x33, !PT ;  /* 0x00000000ff039212 */ /* 0x000fca00078e33ff */
[----:B------:R-:W-:Y:S01]  /*06a0*/  IMAD.MOV.U32 R4, RZ, RZ, R3 ;  /* 0x000000ffff047224 */ /* 0x000fe200078e0003 */
[----:B------:R-:W-:Y:S06]  /*06b0*/  BRA `(.L_x_6) ;  /* 0x0000000000087947 */ /* 0x000fec0003800000 */
.L_x_5:
[----:B------:R-:W-:-:S07]  /*06c0*/  MOV R0, 0x6e0 ;  /* 0x000006e000007802 */ /* 0x000fce0000000f00 */
[----:B01---5:R-:W-:Y:S05]  /*06d0*/  CALL.REL.NOINC `($__internal_1_$__cuda_sm20_rem_u64) ;  /* 0x0000001800f07944 */ /* 0x023fea0003c00000 */
.L_x_6:
[----:B------:R-:W2:Y:S01]  /*06e0*/  S2R R13, SR_TID.X ;  /* 0x00000000000d7919 */ /* 0x000ea20000002100 */
[-C--:B------:R-:W-:Y:S02]  /*06f0*/  IMAD R5, R5, R16.reuse, RZ ;  /* 0x0000001005057224 */ /* 0x080fe400078e02ff */
[----:B------:R-:W-:-:S04]  /*0700*/  IMAD.WIDE.U32 R2, R4, R16, RZ ;  /* 0x0000001004027225 */ /* 0x000fc800078e00ff */
[----:B------:R-:W-:Y:S02]  /*0710*/  IMAD R5, R17, R4, R5 ;  /* 0x0000000411057224 */ /* 0x000fe400078e0205 */
[----:B------:R-:W-:Y:S02]  /*0720*/  IMAD.MOV.U32 R9, RZ, RZ, RZ ;  /* 0x000000ffff097224 */ /* 0x000fe400078e00ff */
[----:B------:R-:W-:Y:S01]  /*0730*/  IMAD.IADD R7, R3, 0x1, R5 ;  /* 0x0000000103077824 */ /* 0x000fe200078e0205 */
[----:B--2---:R-:W-:-:S13]  /*0740*/  ISETP.NE.AND P0, PT, R13, RZ, PT ;  /* 0x000000ff0d00720c */ /* 0x004fda0003f05270 */
[----:B------:R-:W-:Y:S05]  /*0750*/  @P0 BRA `(.L_x_7) ;  /* 0x0000001000200947 */ /* 0x000fea0003800000 */
[----:B------:R-:W2:Y:S01]  /*0760*/  S2R R5, SR_CgaCtaId ;  /* 0x0000000000057919 */ /* 0x000ea20000008800 */
[----:B------:R-:W-:Y:S01]  /*0770*/  MOV R0, 0x400 ;  /* 0x0000040000007802 */ /* 0x000fe20000000f00 */
[----:B------:R-:W-:Y:S01]  /*0780*/  UMOV UR4, 0x1 ;  /* 0x0000000100047882 */ /* 0x000fe20000000000 */
[----:B------:R-:W3:Y:S01]  /*0790*/  LDCU.64 UR6, c[0x0][0x390] ;  /* 0x00007200ff0677ac */ /* 0x000ee20008000a00 */
[----:B------:R-:W-:Y:S01]  /*07a0*/  BSSY.RECONVERGENT B0, `(.L_x_8) ;  /* 0x0000101000007945 */ /* 0x000fe20003800200 */
[----:B-----5:R-:W-:Y:S01]  /*07b0*/  PRMT R10, R18, 0x9910, RZ ;  /* 0x00009910120a7816 */ /* 0x020fe200000000ff */
[----:B------:R-:W-:Y:S01]  /*07c0*/  IMAD.SHL.U32 R6, R16, 0x4, RZ ;  /* 0x0000000410067824 */ /* 0x000fe200078e00ff */
[----:B------:R-:W-:-:S04]  /*07d0*/  UIADD3 UR4, UPT, UPT, -UR4, 0x100000, URZ ;  /* 0x0010000004047890 */ /* 0x000fc8000fffe1ff */
[----:B------:R-:W-:Y:S02]  /*07e0*/  USHF.L.U32 UR5, UR4, 0xb, URZ ;  /* 0x0000000b04057899 */ /* 0x000fe400080006ff */
[----:B------:R-:W-:Y:S01]  /*07f0*/  USHF.L.U32 UR4, UR4, 0x1, URZ ;  /* 0x0000000104047899 */ /* 0x000fe200080006ff */
[----:B------:R-:W-:Y:S02]  /*0800*/  CS2R R8, SRZ ;  /* 0x0000000000087805 */ /* 0x000fe4000001ff00 */
[----:B--2---:R-:W-:-:S04]  /*0810*/  LEA R0, R5, R0, 0x18 ;  /* 0x0000000005007211 */ /* 0x004fc800078ec0ff */
[----:B------:R-:W-:Y:S01]  /*0820*/  R2UR UR8, R0 ;  /* 0x00000000000872ca */ /* 0x000fe200000e0000 */
[----:B------:R-:W2:-:S12]  /*0830*/  FENCE.VIEW.ASYNC.S ;  /* 0x00000000000073c6 */ /* 0x000e980000000000 */
[----:B--2---:R3:W2:Y:S02]  /*0840*/  SYNCS.EXCH.64 URZ, [UR8], UR4 ;  /* 0x0000000408ff75b2 */ /* 0x0046a40008000100 */
[----:B------:R-:W-:Y:S01]  /*0850*/  @!PT LDS RZ, [RZ] ;  /* 0x00000000fffff984 */ /* 0x000fe20000000800 */
[----:B------:R-:W-:Y:S01]  /*0860*/  @!PT LDS RZ, [RZ] ;  /* 0x00000000fffff984 */ /* 0x000fe20000000800 */
[----:B------:R-:W-:Y:S01]  /*0870*/  @!PT LDS RZ, [RZ] ;  /* 0x00000000fffff984 */ /* 0x000fe20000000800 */
[----:B------:R-:W-:Y:S01]  /*0880*/  @!PT LDS RZ, [RZ] ;  /* 0x00000000fffff984 */ /* 0x000fe20000000800 */
[----:B------:R-:W-:-:S00]  /*0890*/  MEMBAR.ALL.CTA ;  /* 0x0000000000007992 */ /* 0x000fc00000008000 */
[----:B--2---:R-:W-:Y:S06]  /*08a0*/  MEMBAR.ALL.GPU ;  /* 0x0000000000007992 */ /* 0x004fec000000a000 */
[----:B------:R-:W2:Y:S01]  /*08b0*/  FENCE.VIEW.ASYNC.S ;  /* 0x00000000000073c6 */ /* 0x000ea20000000000 */
[----:B---3--:R-:W-:-:S04]  /*08c0*/  UIADD3 UR4, UP0, UPT, UR6, 0x8, URZ ;  /* 0x0000000806047890 */ /* 0x008fc8000ff1e0ff */
[----:B------:R-:W-:Y:S02]  /*08d0*/  UIADD3.X UR5, UPT, UPT, URZ, UR7, URZ, UP0, !UPT ;  /* 0x00000007ff057290 */ /* 0x000fe400087fe4ff */
[----:B------:R-:W-:-:S04]  /*08e0*/  IMAD.U32 R4, RZ, RZ, UR4 ;  /* 0x00000004ff047e24 */ /* 0x000fc8000f8e00ff */
[----:B------:R-:W-:-:S07]  /*08f0*/  IMAD.U32 R5, RZ, RZ, UR5 ;  /* 0x00000005ff057e24 */ /* 0x000fce000f8e00ff */
.L_x_19:
[----:B------:R-:W3:Y:S01]  /*0900*/  LDG.E.U16 R11, desc[UR36][R4.64+-0x8] ;  /* 0xfffff824040b7981 */ /* 0x000ee2000c1e1500 */
[C---:B------:R-:W-:Y:S01]  /*0910*/  IMAD R15, R8.reuse, 0x640, RZ ;  /* 0x00000640080f7824 */ /* 0x040fe200078e02ff */
[----:B------:R-:W-:Y:S01]  /*0920*/  PLOP3.LUT P2, PT, PT, PT, PT, 0x8, 0x80 ;  /* 0x000000000080781c */ /* 0x000fe20003f4e170 */
[----:B------:R-:W-:-:S03]  /*0930*/  VIADD R8, R8, 0x8 ;  /* 0x0000000808087836 */ /* 0x000fc60000000000 */
[----:B------:R-:W-:Y:S02]  /*0940*/  IADD3 R15, P3, PT, R15, R2, RZ ;  /* 0x000000020f0f7210 */ /* 0x000fe40007f7e0ff */
[----:B------:R-:W-:-:S03]  /*0950*/  ISETP.NE.AND P1, PT, R8, 0x1000, PT ;  /* 0x000010000800780c */ /* 0x000fc60003f25270 */
[----:B------:R-:W-:Y:S01]  /*0960*/  IMAD.X R20, RZ, RZ, R7, P3 ;  /* 0x000000ffff147224 */ /* 0x000fe200018e0607 */
[----:B-1----:R-:W-:-:S04]  /*0970*/  LEA R14, P3, R15, UR38, 0x2 ;  /* 0x000000260f0e7c11 */ /* 0x002fc8000f8610ff */
[----:B------:R-:W-:Y:S02]  /*0980*/  LEA.HI.X R15, R15, UR39, R20, 0x2, P3 ;  /* 0x000000270f0f7c11 */ /* 0x000fe400098f1414 */
[----:B---3--:R-:W-:-:S04]  /*0990*/  PRMT R11, R11, 0x9910, RZ ;  /* 0x000099100b0b7816 */ /* 0x008fc800000000ff */
[----:B------:R-:W-:-:S04]  /*09a0*/  ISETP.NE.AND P0, PT, R11, R10, PT ;  /* 0x0000000a0b00720c */ /* 0x000fc80003f05270 */
[----:B------:R-:W-:-:S09]  /*09b0*/  PLOP3.LUT P4, PT, P0, PT, PT, 0x8, 0x80 ;  /* 0x000000000080781c */ /* 0x000fd2000078e170 */
[----:B------:R-:W1:Y:S01]  /*09c0*/  @!P0 S2R R19, SR_CgaCtaId ;  /* 0x0000000000138919 */ /* 0x000e620000008800 */
[----:B------:R-:W-:Y:S01]  /*09d0*/  @!P0 MOV R12, 0x400 ;  /* 0x00000400000c8802 */ /* 0x000fe20000000f00 */
[----:B--2---:R-:W-:Y:S01]  /*09e0*/  VOTEU.ALL UP0, P0 ;  /* 0x0000000000ff7886 */ /* 0x004fe20000000000 */
[----:B------:R-:W-:Y:S01]  /*09f0*/  @!P0 SHF.R.U32.HI R11, RZ, 0x4, R6 ;  /* 0x00000004ff0b8819 */ /* 0x000fe20000011606 */
[----:B------:R-:W-:Y:S01]  /*0a00*/  VOTEU.ALL UP1, P0 ;  /* 0x0000000000ff7886 */ /* 0x000fe20000020000 */
[----:B------:R-:W-:Y:S01]  /*0a10*/  @!P0 R2UR UR9, R0 ;  /* 0x00000000000982ca */ /* 0x000fe200000e0000 */
[----:B------:R-:W-:Y:S01]  /*0a20*/  @!P0 VIADD R12, R12, 0x10 ;  /* 0x000000100c0c8836 */ /* 0x000fe20000000000 */
[----:B------:R-:W-:Y:S01]  /*0a30*/  @!P0 R2UR UR4, R11 ;  /* 0x000000000b0482ca */ /* 0x000fe200000e0000 */
[----:B------:R-:W-:-:S12]  /*0a40*/  @!P0 IMAD R11, R9, R16, RZ ;  /* 0x00000010090b8224 */ /* 0x000fd800078e02ff */
[----:B------:R-:W-:Y:S01]  /*0a50*/  @!UP0 UPRMT UR4, UR4, 0x5410, URZ ;  /* 0x0000541004048896 */ /* 0x000fe200080000ff */
[----:B-1----:R-:W-:-:S05]  /*0a60*/  @!P0 LEA R12, R19, R12, 0x18 ;  /* 0x0000000c130c8211 */ /* 0x002fca00078ec0ff */
[----:B------:R-:W-:-:S07]  /*0a70*/  @!P0 IMAD R11, R11, 0x4, R12 ;  /* 0x000000040b0b8824 */ /* 0x000fce00078e020c */
.L_x_9:
[----:B------:R-:W-:-:S13]  /*0a80*/  @P4 ELECT P2, URZ, PT ;  /* 0x0000000000ff482f */ /* 0x000fda0003840000 */
[----:B------:R-:W-:Y:S02]  /*0a90*/  @P2 R2UR.BROADCAST UR6, R14 ;  /* 0x000000000e0622ca */ /* 0x000fe400008e0000 */
[----:B------:R-:W-:Y:S02]  /*0aa0*/  @P2 R2UR.BROADCAST UR7, R15 ;  /* 0x000000000f0722ca */ /* 0x000fe400008e0000 */
[----:B------:R-:W-:Y:S02]  /*0ab0*/  @P2 R2UR.BROADCAST UR8, R11 ;  /* 0x000000000b0822ca */ /* 0x000fe400008e0000 */
[----:B------:R-:W-:Y:S02]  /*0ac0*/  @P2 PLOP3.LUT P4, PT, P2, PT, PT, 0x8, 0x80 ;  /* 0x000000000080281c */ /* 0x000fe4000178e170 */
[----:B------:R-:W-:-:S09]  /*0ad0*/  PLOP3.LUT P2, PT, PT, PT, PT, 0x8, 0x80 ;  /* 0x000000000080781c */ /* 0x000fd20003f4e170 */
[----:B------:R1:W-:Y:S02]  /*0ae0*/  @!UP1 UBLKCP.S.G [UR8], [UR6], UR4 ;  /* 0x00000008060093ba */ /* 0x0003e40008000204 */
[----:B-1----:R-:W-:Y:S05]  /*0af0*/  @P4 BRA.U.ANY `(.L_x_9) ;  /* 0xfffffffd00e04947 */ /* 0x002fea000393ffff */
[----:B------:R-:W2:Y:S01]  /*0b00*/  LDG.E.U16 R11, desc[UR36][R4.64+-0x6] ;  /* 0xfffffa24040b7981 */ /* 0x000ea2000c1e1500 */
[----:B------:R-:W-:Y:S01]  /*0b10*/  PRMT R12, R18, 0x9910, RZ ;  /* 0x00009910120c7816 */ /* 0x000fe200000000ff */
[----:B------:R-:W-:Y:S01]  /*0b20*/  @!P0 VIADD R9, R9, 0x1 ;  /* 0x0000000109098836 */ /* 0x000fe20000000000 */
[----:B------:R-:W-:Y:S02]  /*0b30*/  PLOP3.LUT P3, PT, PT, PT, PT, 0x8, 0x80 ;  /* 0x000000000080781c */ /* 0x000fe40003f6e170 */
[----:B--2---:R-:W-:Y:S01]  /*0b40*/  PRMT R19, R11, 0x9910, RZ ;  /* 0x000099100b137816 */ /* 0x004fe200000000ff */
[----:B------:R-:W-:-:S04]  /*0b50*/  IMAD.MOV.U32 R11, RZ, RZ, R12 ;  /* 0x000000ffff0b7224 */ /* 0x000fc800078e000c */
[----:B------:R-:W-:-:S05]  /*0b60*/  IMAD.MOV.U32 R12, RZ, RZ, R19 ;  /* 0x000000ffff0c7224 */ /* 0x000fca00078e0013 */
[----:B------:R-:W-:-:S04]  /*0b70*/  ISETP.NE.AND P2, PT, R12, R11, PT ;  /* 0x0000000b0c00720c */ /* 0x000fc80003f45270 */
[----:B------:R-:W-:-:S09]  /*0b80*/  PLOP3.LUT P4, PT, P2, PT, PT, 0x8, 0x80 ;  /* 0x000000000080781c */ /* 0x000fd2000178e170 */
[----:B------:R-:W1:Y:S01]  /*0b90*/  @!P2 S2R R22, SR_CgaCtaId ;  /* 0x000000000016a919 */ /* 0x000e620000008800 */
[----:B------:R-:W-:Y:S01]  /*0ba0*/  @!P2 SHF.R.U32.HI R19, RZ, 0x4, R6 ;  /* 0x00000004ff13a819 */ /* 0x000fe20000011606 */
[----:B------:R-:W-:Y:S01]  /*0bb0*/  VOTEU.ALL UP0, P2 ;  /* 0x0000000000ff7886 */ /* 0x000fe20001000000 */
[----:B------:R-:W-:Y:S01]  /*0bc0*/  @!P2 MOV R12, 0x400 ;  /* 0x00000400000ca802 */ /* 0x000fe20000000f00 */
[----:B------:R-:W-:Y:S01]  /*0bd0*/  VOTEU.ALL UP1, P2 ;  /* 0x0000000000ff7886 */ /* 0x000fe20001020000 */
[----:B------:R-:W-:Y:S02]  /*0be0*/  @!P2 R2UR UR4, R19 ;  /* 0x000000001304a2ca */ /* 0x000fe400000e0000 */
[----:B------:R-:W-:Y:S01]  /*0bf0*/  @!P2 R2UR UR9, R0 ;  /* 0x000000000009a2ca */ /* 0x000fe200000e0000 */
[----:B------:R-:W-:Y:S01]  /*0c00*/  @!P2 VIADD R19, R12, 0x10 ;  /* 0x000000100c13a836 */ /* 0x000fe20000000000 */
[----:B------:R-:W-:Y:S01]  /*0c10*/  @!P2 IADD3 R20, P0, PT, R14, 0x1900, RZ ;  /* 0x000019000e14a810 */ /* 0x000fe20007f1e0ff */
[----:B------:R-:W-:-:S04]  /*0c20*/  @!P2 IMAD R12, R9, R16, RZ ;  /* 0x00000010090ca224 */ /* 0x000fc800078e02ff */
[----:B------:R-:W-:-:S04]  /*0c30*/  @!P2 IMAD.X R21, RZ, RZ, R15, P0 ;  /* 0x000000ffff15a224 */ /* 0x000fc800000e060f */
[----:B------:R-:W-:Y:S01]  /*0c40*/  @!UP0 UPRMT UR4, UR4, 0x5410, URZ ;  /* 0x0000541004048896 */ /* 0x000fe200080000ff */
[----:B-1----:R-:W-:-:S05]  /*0c50*/  @!P2 LEA R19, R22, R19, 0x18 ;  /* 0x000000131613a211 */ /* 0x002fca00078ec0ff */
[----:B------:R-:W-:-:S07]  /*0c60*/  @!P2 IMAD R12, R12, 0x4, R19 ;  /* 0x000000040c0ca824 */ /* 0x000fce00078e0213 */
.L_x_10:
        /* <DEDUP_REMOVED lines=9> */
[----:B------:R-:W-:Y:S01]  /*0d00*/  @!P2 VIADD R9, R9, 0x1 ;  /* 0x000000010909a836 */ /* 0x000fe20000000000 */
[----:B------:R-:W-:Y:S02]  /*0d10*/  PLOP3.LUT P3, PT, PT, PT, PT, 0x8, 0x80 ;  /* 0x000000000080781c */ /* 0x000fe40003f6e170 */
[----:B--2---:R-:W-:-:S04]  /*0d20*/  PRMT R12, R12, 0x9910, RZ ;  /* 0x000099100c0c7816 */ /* 0x004fc800000000ff */
        /* <DEDUP_REMOVED lines=16> */
.L_x_11:
        /* <DEDUP_REMOVED lines=28> */
.L_x_12:
        /* <DEDUP_REMOVED lines=28> */
.L_x_13:
        /* <DEDUP_REMOVED lines=28> */
.L_x_14:
        /* <DEDUP_REMOVED lines=28> */
.L_x_15:
        /* <DEDUP_REMOVED lines=9> */
[----:B------:R-:W-:Y:S01]  /*15c0*/  BSSY.RECONVERGENT B1, `(.L_x_16) ;  /* 0x000001b000017945 */ /* 0x000fe20003800200 */
[----:B------:R-:W-:Y:S01]  /*15d0*/  @!P0 VIADD R9, R9, 0x1 ;  /* 0x0000000109098836 */ /* 0x000fe20000000000 */
[----:B--2---:R-:W-:-:S04]  /*15e0*/  PRMT R12, R12, 0x9910, RZ ;  /* 0x000099100c0c7816 */ /* 0x004fc800000000ff */
[----:B------:R-:W-:-:S13]  /*15f0*/  ISETP.NE.AND P2, PT, R12, R11, PT ;  /* 0x0000000b0c00720c */ /* 0x000fda0003f45270 */
[----:B------:R-:W-:Y:S05]  /*1600*/  @P2 BRA `(.L_x_17) ;  /* 0x0000000000582947 */ /* 0x000fea0003800000 */
[----:B------:R-:W1:Y:S01]  /*1610*/  S2UR UR5, SR_CgaCtaId ;  /* 0x00000000000579c3 */ /* 0x000e620000008800 */
[----:B------:R-:W-:Y:S01]  /*1620*/  R2UR UR6, R6 ;  /* 0x00000000060672ca */ /* 0x000fe200000e0000 */
[----:B------:R-:W-:Y:S01]  /*1630*/  UMOV UR4, 0x400 ;  /* 0x0000040000047882 */ /* 0x000fe20000000000 */
[----:B------:R-:W-:Y:S01]  /*1640*/  R2UR UR9, R0 ;  /* 0x00000000000972ca */ /* 0x000fe200000e0000 */
[----:B------:R-:W-:Y:S01]  /*1650*/  UIADD3 UR4, UPT, UPT, UR4, 0x10, URZ ;  /* 0x0000001004047890 */ /* 0x000fe2000fffe0ff */
[----:B------:R-:W-:Y:S01]  /*1660*/  IADD3 R14, P2, PT, R14, 0xaf00, RZ ;  /* 0x0000af000e0e7810 */ /* 0x000fe20007f5e0ff */
[----:B------:R-:W-:Y:S01]  /*1670*/  IMAD R11, R9, R16, RZ ;  /* 0x00000010090b7224 */ /* 0x000fe200078e02ff */
[----:B------:R-:W-:-:S03]  /*1680*/  PLOP3.LUT P0, PT, PT, PT, PT, 0x80, 0x8 ;  /* 0x000000000008781c */ /* 0x000fc60003f0f070 */
[----:B------:R-:W-:Y:S01]  /*1690*/  IMAD.X R15, RZ, RZ, R15, P2 ;  /* 0x000000ffff0f7224 */ /* 0x000fe200010e060f */
[----:B-1----:R-:W-:-:S03]  /*16a0*/  ULEA UR4, UR5, UR4, 0x18 ;  /* 0x0000000405047291 */ /* 0x002fc6000f8ec0ff */
[----:B------:R-:W-:-:S03]  /*16b0*/  USHF.R.U32.HI UR5, URZ, 0x4, UR6 ;  /* 0x00000004ff057899 */ /* 0x000fc60008011606 */
[----:B------:R-:W-:Y:S01]  /*16c0*/  LEA R11, R11, UR4, 0x2 ;  /* 0x000000040b0b7c11 */ /* 0x000fe2000f8e10ff */
[----:B------:R-:W-:-:S12]  /*16d0*/  UPRMT UR5, UR5, 0x5410, URZ ;  /* 0x0000541005057896 */ /* 0x000fd800080000ff */
.L_x_18:
[----:B------:R-:W-:-:S13]  /*16e0*/  @P0 ELECT P2, URZ, PT ;  /* 0x0000000000ff082f */ /* 0x000fda0003840000 */
[----:B------:R-:W-:Y:S02]  /*16f0*/  @P2 R2UR.BROADCAST UR6, R14 ;  /* 0x000000000e0622ca */ /* 0x000fe400008e0000 */
[----:B------:R-:W-:Y:S02]  /*1700*/  @P2 R2UR.BROADCAST UR7, R15 ;  /* 0x000000000f0722ca */ /* 0x000fe400008e0000 */
[----:B------:R-:W-:Y:S02]  /*1710*/  @P2 R2UR.BROADCAST UR8, R11 ;  /* 0x000000000b0822ca */ /* 0x000fe400008e0000 */
[----:B------:R-:W-:Y:S02]  /*1720*/  @P2 PLOP3.LUT P0, PT, P2, PT, PT, 0x8, 0x80 ;  /* 0x000000000080281c */ /* 0x000fe4000170e170 */
[----:B------:R-:W-:-:S09]  /*1730*/  PLOP3.LUT P2, PT, PT, PT, PT, 0x8, 0x80 ;  /* 0x000000000080781c */ /* 0x000fd20003f4e170 */
[----:B------:R1:W-:Y:S02]  /*1740*/  UBLKCP.S.G [UR8], [UR6], UR5 ;  /* 0x00000008060073ba */ /* 0x0003e40008000205 */
[----:B-1----:R-:W-:Y:S05]  /*1750*/  @P0 BRA.U.ANY `(.L_x_18) ;  /* 0xfffffffd00e00947 */ /* 0x002fea000393ffff */
[----:B------:R-:W-:-:S07]  /*1760*/  VIADD R9, R9, 0x1 ;  /* 0x0000000109097836 */ /* 0x000fce0000000000 */
.L_x_17:
[----:B------:R-:W-:Y:S05]  /*1770*/  BSYNC.RECONVERGENT B1 ;  /* 0x0000000000017941 */ /* 0x000fea0003800200 */
.L_x_16:
[----:B------:R-:W-:-:S05]  /*1780*/  IADD3 R4, P0, PT, R4, 0x10, RZ ;  /* 0x0000001004047810 */ /* 0x000fca0007f1e0ff */
[----:B------:R-:W-:Y:S01]  /*1790*/  IMAD.X R5, RZ, RZ, R5, P0 ;  /* 0x000000ffff057224 */ /* 0x000fe200000e0605 */
[----:B------:R-:W-:Y:S07]  /*17a0*/  @P1 BRA `(.L_x_19) ;  /* 0xfffffff000541947 */ /* 0x000fee000383ffff */
[----:B------:R-:W-:Y:S05]  /*17b0*/  BSYNC.RECONVERGENT B0 ;  /* 0x0000000000007941 */ /* 0x000fea0003800200 */
.L_x_8:
[----:B------:R-:W-:-:S04]  /*17c0*/  IMAD R5, R9, R6, RZ ;  /* 0x0000000609057224 */ /* 0x000fc800078e02ff */
[----:B------:R2:W-:Y:S03]  /*17d0*/  SYNCS.ARRIVE.TRANS64 RZ, [R0+URZ], R5 ;  /* 0x0000000500ff79a7 */ /* 0x0005e600080000ff */
.L_x_7:
[----:B------:R-:W-:Y:S05]  /*17e0*/  WARPSYNC.ALL ;  /* 0x0000000000007948 */ /* 0x000fea0003800000 */
[----:B--2---:R-:W2:Y:S01]  /*17f0*/  S2R R5, SR_CgaCtaId ;  /* 0x0000000000057919 */ /* 0x004ea20000008800 */
[----:B------:R-:W-:Y:S02]  /*1800*/  MOV R0, 0x400 ;  /* 0x0000040000007802 */ /* 0x000fe40000000f00 */
[----:B------:R-:W-:Y:S01]  /*1810*/  SHF.L.U32 R4, RZ, 0x1f, RZ ;  /* 0x0000001fff047819 */ /* 0x000fe200000006ff */
[----:B------:R-:W-:Y:S01]  /*1820*/  BAR.SYNC.DEFER_BLOCKING 0x0 ;  /* 0x0000000000007b1d */ /* 0x000fe20000010000 */
[----:B------:R-:W-:-:S04]  /*1830*/  ISETP.GE.AND P0, PT, R9, 0x1, PT ;  /* 0x000000010900780c */ /* 0x000fc80003f06270 */
[----:B------:R-:W-:Y:S02]  /*1840*/  ISETP.NE.OR P0, PT, R13, RZ, !P0 ;  /* 0x000000ff0d00720c */ /* 0x000fe40004705670 */
[----:B--2---:R-:W-:-:S04]  /*1850*/  LEA R11, R5, R0, 0x18 ;  /* 0x00000000050b7211 */ /* 0x004fc800078ec0ff */
[----:B------:R-:W2:Y:S02]  /*1860*/  SYNCS.PHASECHK.TRANS64.TRYWAIT P1, [R11+URZ], R4 ;  /* 0x000000040b0075a7 */ /* 0x000ea400080211ff */
[----:B--2---:R-:W-:Y:S05]  /*1870*/  @!P1 BRA `(.L_x_20) ;  /* 0x00000004006c9947 */ /* 0x004fea0003800000 */
.L_x_30:
[----:B-1----:R-:W-:Y:S05]  /*1880*/  @P0 EXIT ;  /* 0x000000000000094d */ /* 0x002fea0003800000 */
[----:B------:R-:W1:Y:S01]  /*1890*/  LDC.64 R10, c[0x0][0x380] ;  /* 0x0000e000ff0a7b82 */ /* 0x000e620000000a00 */
[C---:B------:R-:W-:Y:S01]  /*18a0*/  ISETP.GE.U32.AND P0, PT, R9.reuse, 0x4, PT ;  /* 0x000000040900780c */ /* 0x040fe20003f06070 */
[----:B------:R-:W-:Y:S01]  /*18b0*/  BSSY.RECONVERGENT B0, `(.L_x_21) ;  /* 0x000003f000007945 */ /* 0x000fe20003800200 */
[----:B------:R-:W-:Y:S01]  /*18c0*/  LOP3.LUT R8, R9, 0x3, RZ, 0xc0, !PT ;  /* 0x0000000309087812 */ /* 0x000fe200078ec0ff */
[----:B-1---5:R-:W-:-:S04]  /*18d0*/  IMAD.WIDE.U32 R18, R18, 0x1900, R10 ;  /* 0x0000190012127825 */ /* 0x022fc800078e000a */
[----:B------:R-:W-:Y:S01]  /*18e0*/  IMAD.SHL.U32 R11, R16, 0x4, RZ ;  /* 0x00000004100b7824 */ /* 0x000fe200078e00ff */
[----:B------:R-:W-:-:S04]  /*18f0*/  LEA R6, P1, R2, R18, 0x2 ;  /* 0x0000001202067211 */ /* 0x000fc800078210ff */
[----:B------:R-:W-:Y:S01]  /*1900*/  LEA.HI.X R7, R2, R19, R7, 0x2, P1 ;  /* 0x0000001302077211 */ /* 0x000fe200008f1407 */
[----:B------:R-:W-:Y:S01]  /*1910*/  IMAD.MOV.U32 R2, RZ, RZ, RZ ;  /* 0x000000ffff027224 */ /* 0x000fe200078e00ff */
[----:B------:R-:W-:Y:S07]  /*1920*/  @!P0 BRA `(.L_x_22) ;  /* 0x0000000000dc8947 */ /* 0x000fee0003800000 */
[----:B------:R-:W-:Y:S01]  /*1930*/  VIADD R10, R0, 0x10 ;  /* 0x00000010000a7836 */ /* 0x000fe20000000000 */
[----:B------:R-:W-:Y:S01]  /*1940*/  LOP3.LUT R2, R9, 0x7ffffffc, RZ, 0xc0, !PT ;  /* 0x7ffffffc09027812 */ /* 0x000fe200078ec0ff */
[----:B------:R-:W-:Y:S01]  /*1950*/  IMAD.MOV.U32 R3, RZ, RZ, RZ ;  /* 0x000000ffff037224 */ /* 0x000fe200078e00ff */
[----:B------:R-:W-:Y:S02]  /*1960*/  SHF.R.U32.HI R4, RZ, 0x4, R11 ;  /* 0x00000004ff047819 */ /* 0x000fe4000001160b */
[----:B------:R-:W-:Y:S01]  /*1970*/  LEA R10, R5, R10, 0x18 ;  /* 0x0000000a050a7211 */ /* 0x000fe200078ec0ff */
[----:B------:R-:W-:Y:S01]  /*1980*/  IMAD.MOV R12, RZ, RZ, -R2 ;  /* 0x000000ffff0c7224 */ /* 0x000fe200078e0a02 */
[----:B------:R-:W-:-:S07]  /*1990*/  PRMT R9, R4, 0x5410, RZ ;  /* 0x0000541004097816 */ /* 0x000fce00000000ff */
.L_x_27:
[----:B------:R-:W-:Y:S01]  /*19a0*/  R2UR UR4, R9 ;  /* 0x00000000090472ca */ /* 0x000fe200000e0000 */
[----:B------:R-:W-:Y:S01]  /*19b0*/  IMAD R4, R3, R11, R10 ;  /* 0x0000000b03047224 */ /* 0x000fe200078e020a */
[----:B------:R-:W-:-:S13]  /*19c0*/  PLOP3.LUT P0, PT, PT, PT, PT, 0x80, 0x8 ;  /* 0x000000000008781c */ /* 0x000fda0003f0f070 */
.L_x_23:
[----:B------:R-:W-:-:S13]  /*19d0*/  @P0 ELECT P1, URZ, PT ;  /* 0x0000000000ff082f */ /* 0x000fda0003820000 */
[----:B------:R-:W-:Y:S02]  /*19e0*/  @P1 R2UR.BROADCAST UR5, R4 ;  /* 0x00000000040512ca */ /* 0x000fe400008e0000 */
[----:B------:R-:W-:Y:S02]  /*19f0*/  @P1 R2UR.BROADCAST UR6, R6 ;  /* 0x00000000060612ca */ /* 0x000fe400008e0000 */
[----:B------:R-:W-:Y:S02]  /*1a00*/  @P1 R2UR.BROADCAST UR7, R7 ;  /* 0x00000000070712ca */ /* 0x000fe400008e0000 */
[----:B------:R-:W-:Y:S02]  /*1a10*/  @P1 PLOP3.LUT P0, PT, P1, PT, PT, 0x8, 0x80 ;  /* 0x000000000080181c */ /* 0x000fe40000f0e170 */
[----:B------:R-:W-:-:S09]  /*1a20*/  PLOP3.LUT P1, PT, PT, PT, PT, 0x8, 0x80 ;  /* 0x000000000080781c */ /* 0x000fd20003f2e170 */
[----:B------:R1:W-:Y:S02]  /*1a30*/  UBLKRED.G.S.ADD.F32.RN [UR6], [UR5], UR4 ;  /* 0x00000006050073bb */ /* 0x0003e400080a0404 */
[----:B-1----:R-:W-:Y:S05]  /*1a40*/  @P0 BRA.U.ANY `(.L_x_23) ;  /* 0xfffffffd00e00947 */ /* 0x002fea000393ffff */
[----:B------:R-:W-:Y:S01]  /*1a50*/  R2UR UR4, R9 ;  /* 0x00000000090472ca */ /* 0x000fe200000e0000 */
[----:B------:R-:W-:Y:S01]  /*1a60*/  IMAD.IADD R4, R11, 0x1, R4 ;  /* 0x000000010b047824 */ /* 0x000fe200078e0204 */
[----:B------:R-:W-:-:S13]  /*1a70*/  PLOP3.LUT P0, PT, PT, PT, PT, 0x80, 0x8 ;  /* 0x000000000008781c */ /* 0x000fda0003f0f070 */
.L_x_24:
        /* <DEDUP_REMOVED lines=11> */
.L_x_25:
        /* <DEDUP_REMOVED lines=11> */
.L_x_26:
        /* <DEDUP_REMOVED lines=8> */
[----:B------:R-:W-:Y:S02]  /*1c60*/  VIADD R12, R12, 0x4 ;  /* 0x000000040c0c7836 */ /* 0x000fe40000000000 */
[----:B------:R-:W-:-:S03]  /*1c70*/  VIADD R3, R3, 0x4 ;  /* 0x0000000403037836 */ /* 0x000fc60000000000 */
[----:B------:R-:W-:-:S13]  /*1c80*/  ISETP.NE.AND P0, PT, R12, RZ, PT ;  /* 0x000000ff0c00720c */ /* 0x000fda0003f05270 */
[----:B------:R-:W-:Y:S05]  /*1c90*/  @P0 BRA `(.L_x_27) ;  /* 0xfffffffc00400947 */ /* 0x000fea000383ffff */
.L_x_22:
[----:B------:R-:W-:Y:S05]  /*1ca0*/  BSYNC.RECONVERGENT B0 ;  /* 0x0000000000007941 */ /* 0x000fea0003800200 */
.L_x_21:
[----:B------:R-:W-:-:S13]  /*1cb0*/  ISETP.NE.AND P0, PT, R8, RZ, PT ;  /* 0x000000ff0800720c */ /* 0x000fda0003f05270 */
[----:B------:R-:W-:Y:S05]  /*1cc0*/  @!P0 EXIT ;  /* 0x000000000000894d */ /* 0x000fea0003800000 */
[----:B------:R-:W-:Y:S01]  /*1cd0*/  SHF.R.U32.HI R11, RZ, 0x4, R11 ;  /* 0x00000004ff0b7819 */ /* 0x000fe2000001160b */
[----:B------:R-:W-:Y:S02]  /*1ce0*/  VIADD R0, R0, 0x10 ;  /* 0x0000001000007836 */ /* 0x000fe40000000000 */
[----:B------:R-:W-:Y:S01]  /*1cf0*/  IMAD.SHL.U32 R16, R16, 0x4, RZ ;  /* 0x0000000410107824 */ /* 0x000fe200078e00ff */
[----:B------:R-:W-:Y:S02]  /*1d00*/  R2UR UR4, R11 ;  /* 0x000000000b0472ca */ /* 0x000fe400000e0000 */
[----:B------:R-:W-:Y:S01]  /*1d10*/  LEA R5, R5, R0, 0x18 ;  /* 0x0000000005057211 */ /* 0x000fe200078ec0ff */
[----:B------:R-:W-:-:S10]  /*1d20*/  IMAD.MOV R0, RZ, RZ, -R8 ;  /* 0x000000ffff007224 */ /* 0x000fd400078e0a08 */
[----:B------:R-:W-:-:S12]  /*1d30*/  UPRMT UR4, UR4, 0x5410, URZ ;  /* 0x0000541004047896 */ /* 0x000fd800080000ff */
.L_x_29:
[----:B------:R-:W-:Y:S01]  /*1d40*/  PLOP3.LUT P0, PT, PT, PT, PT, 0x80, 0x8 ;  /* 0x000000000008781c */ /* 0x000fe20003f0f070 */
[----:B------:R-:W-:-:S12]  /*1d50*/  IMAD R3, R2, R16, R5 ;  /* 0x0000001002037224 */ /* 0x000fd800078e0205 */
.L_x_28:
        /* <DEDUP_REMOVED lines=12> */
[----:B------:R-:W-:Y:S05]  /*1e20*/  EXIT ;  /* 0x000000000000794d */ /* 0x000fea0003800000 */
.L_x_20:
[----:B------:R-:W2:Y:S02]  /*1e30*/  SYNCS.PHASECHK.TRANS64.TRYWAIT P1, [R11+URZ], R4 ;  /* 0x000000040b0075a7 */ /* 0x000ea400080211ff */
[----:B--2---:R-:W-:Y:S05]  /*1e40*/  @!P1 BRA `(.L_x_20) ;  /* 0xfffffffc00f89947 */ /* 0x004fea000383ffff */
[----:B------:R-:W-:Y:S05]  /*1e50*/  BRA `(.L_x_30) ;  /* 0xfffffff800887947 */ /* 0x000fea000383ffff */
        .weak           $__internal_0_$__cuda_sm20_div_u64
        .type           $__internal_0_$__cuda_sm20_div_u64,@function
        .size           $__internal_0_$__cuda_sm20_div_u64,($__internal_1_$__cuda_sm20_rem_u64 - $__internal_0_$__cuda_sm20_div_u64)
$__internal_0_$__cuda_sm20_div_u64:
[----:B------:R-:W0:Y:S08]  /*1e60*/  I2F.U64.RP R3, UR6 ;  /* 0x0000000600037d12 */ /* 0x000e300008309000 */
[----:B0-----:R-:W0:Y:S02]  /*1e70*/  MUFU.RCP R3, R3 ;  /* 0x0000000300037308 */ /* 0x001e240000001000 */
[----:B0-----:R-:W-:-:S06]  /*1e80*/  VIADD R4, R3, 0x1ffffffe ;  /* 0x1ffffffe03047836 */ /* 0x001fcc0000000000 */
[----:B------:R-:W0:Y:S02]  /*1e90*/  F2I.U64.TRUNC R4, R4 ;  /* 0x0000000400047311 */ /* 0x000e24000020d800 */
[----:B0-----:R-:W-:-:S04]  /*1ea0*/  IMAD.WIDE.U32 R6, R4, UR6, RZ ;  /* 0x0000000604067c25 */ /* 0x001fc8000f8e00ff */
[----:B------:R-:W-:Y:S01]  /*1eb0*/  IMAD R7, R4, UR7, R7 ;  /* 0x0000000704077c24 */ /* 0x000fe2000f8e0207 */
[----:B------:R-:W-:-:S03]  /*1ec0*/  IADD3 R9, P0, PT, RZ, -R6, RZ ;  /* 0x80000006ff097210 */ /* 0x000fc60007f1e0ff */
[----:B------:R-:W-:Y:S02]  /*1ed0*/  IMAD R7, R5, UR6, R7 ;  /* 0x0000000605077c24 */ /* 0x000fe4000f8e0207 */
[----:B------:R-:W-:-:S04]  /*1ee0*/  IMAD.HI.U32 R6, R4, R9, RZ ;  /* 0x0000000904067227 */ /* 0x000fc800078e00ff */
[----:B------:R-:W-:Y:S02]  /*1ef0*/  IMAD.X R11, RZ, RZ, ~R7, P0 ;  /* 0x000000ffff0b7224 */ /* 0x000fe400000e0e07 */
[----:B------:R-:W-:Y:S02]  /*1f00*/  IMAD.MOV.U32 R7, RZ, RZ, R4 ;  /* 0x000000ffff077224 */ /* 0x000fe400078e0004 */
[-C--:B------:R-:W-:Y:S02]  /*1f10*/  IMAD R13, R5, R11.reuse, RZ ;  /* 0x0000000b050d7224 */ /* 0x080fe400078e02ff */
[----:B------:R-:W-:-:S04]  /*1f20*/  IMAD.WIDE.U32 R6, P0, R4, R11, R6 ;  /* 0x0000000b04067225 */ /* 0x000fc80007800006 */
[----:B------:R-:W-:-:S04]  /*1f30*/  IMAD.HI.U32 R3, R5, R11, RZ ;  /* 0x0000000b05037227 */ /* 0x000fc800078e00ff */
[----:B------:R-:W-:-:S04]  /*1f40*/  IMAD.HI.U32 R6, P1, R5, R9, R6 ;  /* 0x0000000905067227 */ /* 0x000fc80007820006 */
[----:B------:R-:W-:Y:S01]  /*1f50*/  IMAD.X R3, R3, 0x1, R5, P0 ;  /* 0x0000000103037824 */ /* 0x000fe200000e0605 */
[----:B------:R-:W-:-:S04]  /*1f60*/  IADD3 R7, P2, PT, R13, R6, RZ ;  /* 0x000000060d077210 */ /* 0x000fc80007f5e0ff */
[----:B------:R-:W-:Y:S01]  /*1f70*/  IADD3.X R3, PT, PT, RZ, RZ, R3, P2, P1 ;  /* 0x000000ffff037210 */ /* 0x000fe200017e2403 */
[----:B------:R-:W-:-:S04]  /*1f80*/  IMAD.WIDE.U32 R4, R7, UR6, RZ ;  /* 0x0000000607047c25 */ /* 0x000fc8000f8e00ff */
[----:B------:R-:W-:Y:S01]  /*1f90*/  IMAD R6, R7, UR7, R5 ;  /* 0x0000000707067c24 */ /* 0x000fe2000f8e0205 */
[----:B------:R-:W-:-:S03]  /*1fa0*/  IADD3 R5, P0, PT, RZ, -R4, RZ ;  /* 0x80000004ff057210 */ /* 0x000fc60007f1e0ff */
[----:B------:R-:W-:Y:S02]  /*1fb0*/  IMAD R4, R3, UR6, R6 ;  /* 0x0000000603047c24 */ /* 0x000fe4000f8e0206 */
[----:B------:R-:W-:-:S04]  /*1fc0*/  IMAD.HI.U32 R6, R7, R5, RZ ;  /* 0x0000000507067227 */ /* 0x000fc800078e00ff */
[----:B------:R-:W-:-:S04]  /*1fd0*/  IMAD.X R4, RZ, RZ, ~R4, P0 ;  /* 0x000000ffff047224 */ /* 0x000fc800000e0e04 */
[----:B------:R-:W-:-:S04]  /*1fe0*/  IMAD.WIDE.U32 R6, P0, R7, R4, R6 ;  /* 0x0000000407067225 */ /* 0x000fc80007800006 */
[C---:B------:R-:W-:Y:S02]  /*1ff0*/  IMAD R8, R3.reuse, R4, RZ ;  /* 0x0000000403087224 */ /* 0x040fe400078e02ff */
[----:B------:R-:W-:-:S04]  /*2000*/  IMAD.HI.U32 R7, P1, R3, R5, R6 ;  /* 0x0000000503077227 */ /* 0x000fc80007820006 */
[----:B------:R-:W-:Y:S01]  /*2010*/  IMAD.HI.U32 R4, R3, R4, RZ ;  /* 0x0000000403047227 */ /* 0x000fe200078e00ff */
[----:B------:R-:W-:-:S03]  /*2020*/  IADD3 R7, P2, PT, R8, R7, RZ ;  /* 0x0000000708077210 */ /* 0x000fc60007f5e0ff */
[----:B------:R-:W-:Y:S02]  /*2030*/  IMAD.X R3, R4, 0x1, R3, P0 ;  /* 0x0000000104037824 */ /* 0x000fe400000e0603 */
[----:B------:R-:W-:-:S03]  /*2040*/  IMAD.HI.U32 R4, R7, R2, RZ ;  /* 0x0000000207047227 */ /* 0x000fc600078e00ff */
[----:B------:R-:W-:Y:S01]  /*2050*/  IADD3.X R3, PT, PT, RZ, RZ, R3, P2, P1 ;  /* 0x000000ffff037210 */ /* 0x000fe200017e2403 */
[----:B------:R-:W-:Y:S02]  /*2060*/  IMAD.MOV.U32 R5, RZ, RZ, RZ ;  /* 0x000000ffff057224 */ /* 0x000fe400078e00ff */
[----:B------:R-:W-:-:S04]  /*2070*/  IMAD.WIDE.U32 R4, R7, UR4, R4 ;  /* 0x0000000407047c25 */ /* 0x000fc8000f8e0004 */
[C---:B------:R-:W-:Y:S02]  /*2080*/  IMAD R7, R3.reuse, UR4, RZ ;  /* 0x0000000403077c24 */ /* 0x040fe4000f8e02ff */
[----:B------:R-:W-:-:S04]  /*2090*/  IMAD.HI.U32 R4, P0, R3, R2, R4 ;  /* 0x0000000203047227 */ /* 0x000fc80007800004 */
[----:B------:R-:W-:Y:S01]  /*20a0*/  IMAD.HI.U32 R3, R3, UR4, RZ ;  /* 0x0000000403037c27 */ /* 0x000fe2000f8e00ff */
[----:B------:R-:W-:-:S03]  /*20b0*/  IADD3 R7, P1, PT, R7, R4, RZ ;  /* 0x0000000407077210 */ /* 0x000fc60007f3e0ff */
[----:B------:R-:W-:Y:S02]  /*20c0*/  IMAD.X R3, RZ, RZ, R3, P0 ;  /* 0x000000ffff037224 */ /* 0x000fe400000e0603 */
[----:B------:R-:W-:-:S04]  /*20d0*/  IMAD.WIDE.U32 R4, R7, UR6, RZ ;  /* 0x0000000607047c25 */ /* 0x000fc8000f8e00ff */
[----:B------:R-:W-:Y:S01]  /*20e0*/  IMAD.X R3, RZ, RZ, R3, P1 ;  /* 0x000000ffff037224 */ /* 0x000fe200008e0603 */
[----:B------:R-:W-:Y:S01]  /*20f0*/  IADD3 R8, P1, PT, -R4, R2, RZ ;  /* 0x0000000204087210 */ /* 0x000fe20007f3e1ff */
[C---:B------:R-:W-:Y:S01]  /*2100*/  IMAD R6, R7.reuse, UR7, R5 ;  /* 0x0000000707067c24 */ /* 0x040fe2000f8e0205 */
[----:B------:R-:W-:Y:S02]  /*2110*/  IADD3 R2, P2, PT, R7, 0x1, RZ ;  /* 0x0000000107027810 */ /* 0x000fe40007f5e0ff */
[----:B------:R-:W-:Y:S01]  /*2120*/  ISETP.GE.U32.AND P0, PT, R8, UR6, PT ;  /* 0x0000000608007c0c */ /* 0x000fe2000bf06070 */
[----:B------:R-:W-:Y:S02]  /*2130*/  IMAD R6, R3, UR6, R6 ;  /* 0x0000000603067c24 */ /* 0x000fe4000f8e0206 */
[----:B------:R-:W-:-:S03]  /*2140*/  IMAD.X R4, RZ, RZ, R3, P2 ;  /* 0x000000ffff047224 */ /* 0x000fc600010e0603 */
[----:B------:R-:W-:Y:S02]  /*2150*/  IADD3.X R9, PT, PT, ~R6, UR4, RZ, P1, !PT ;  /* 0x0000000406097c10 */ /* 0x000fe40008ffe5ff */
[----:B------:R-:W-:Y:S02]  /*2160*/  IADD3 R5, P1, PT, R8, -UR6, RZ ;  /* 0x8000000608057c10 */ /* 0x000fe4000ff3e0ff */
[C---:B------:R-:W-:Y:S02]  /*2170*/  ISETP.GE.U32.AND.EX P0, PT, R9.reuse, UR7, PT, P0 ;  /* 0x0000000709007c0c */ /* 0x040fe4000bf06100 */
[----:B------:R-:W-:Y:S02]  /*2180*/  IADD3.X R6, PT, PT, R9, ~UR7, RZ, P1, !PT ;  /* 0x8000000709067c10 */ /* 0x000fe40008ffe4ff */
[----:B------:R-:W-:Y:S02]  /*2190*/  SEL R7, R2, R7, P0 ;  /* 0x0000000702077207 */ /* 0x000fe40000000000 */
[----:B------:R-:W-:-:S02]  /*21a0*/  SEL R5, R5, R8, P0 ;  /* 0x0000000805057207 */ /* 0x000fc40000000000 */
[----:B------:R-:W-:Y:S01]  /*21b0*/  SEL R2, R4, R3, P0 ;  /* 0x0000000304027207 */ /* 0x000fe20000000000 */
[----:B------:R-:W-:Y:S01]  /*21c0*/  IMAD.MOV.U32 R3, RZ, RZ, 0x0 ;  /* 0x00000000ff037424 */ /* 0x000fe200078e00ff */
[----:B------:R-:W-:Y:S02]  /*21d0*/  IADD3 R16, P2, PT, R7, 0x1, RZ ;  /* 0x0000000107107810 */ /* 0x000fe40007f5e0ff */
[----:B------:R-:W-:Y:S02]  /*21e0*/  SEL R6, R6, R9, P0 ;  /* 0x0000000906067207 */ /* 0x000fe40000000000 */
[----:B------:R-:W-:Y:S01]  /*21f0*/  ISETP.GE.U32.AND P0, PT, R5, UR6, PT ;  /* 0x0000000605007c0c */ /* 0x000fe2000bf06070 */
[----:B------:R-:W-:Y:S01]  /*2200*/  IMAD.X R17, RZ, RZ, R2, P2 ;  /* 0x000000ffff117224 */ /* 0x000fe200010e0602 */
[----:B------:R-:W-:Y:S02]  /*2210*/  ISETP.NE.U32.AND P1, PT, RZ, UR6, PT ;  /* 0x00000006ff007c0c */ /* 0x000fe4000bf25070 */
[----:B------:R-:W-:-:S02]  /*2220*/  ISETP.GE.U32.AND.EX P0, PT, R6, UR7, PT, P0 ;  /* 0x0000000706007c0c */ /* 0x000fc4000bf06100 */
[----:B------:R-:W-:Y:S02]  /*2230*/  ISETP.NE.AND.EX P1, PT, RZ, UR7, PT, P1 ;  /* 0x00000007ff007c0c */ /* 0x000fe4000bf25310 */
[----:B------:R-:W-:Y:S01]  /*2240*/  SEL R17, R17, R2, P0 ;  /* 0x0000000211117207 */ /* 0x000fe20000000000 */
[----:B------:R-:W-:Y:S01]  /*2250*/  IMAD.MOV.U32 R2, RZ, RZ, R0 ;  /* 0x000000ffff027224 */ /* 0x000fe200078e0000 */
[----:B------:R-:W-:Y:S02]  /*2260*/  SEL R16, R16, R7, P0 ;  /* 0x0000000710107207 */ /* 0x000fe40000000000 */
[----:B------:R-:W-:Y:S02]  /*2270*/  SEL R17, R17, 0xffffffff, P1 ;  /* 0xffffffff11117807 */ /* 0x000fe40000800000 */
[----:B------:R-:W-:Y:S01]  /*2280*/  SEL R16, R16, 0xffffffff, P1 ;  /* 0xffffffff10107807 */ /* 0x000fe20000800000 */
[----:B------:R-:W-:Y:S06]  /*2290*/  RET.REL.NODEC R2 `(_Z25embedding_backward_kernelIfEvPT_PKS0_PKtS5_m) ;  /* 0xffffffdc02587950 */ /* 0x000fec0003c3ffff */
        .weak           $__internal_1_$__cuda_sm20_rem_u64
        .type           $__internal_1_$__cuda_sm20_rem_u64,@function
        .size           $__internal_1_$__cuda_sm20_rem_u64,(.L_x_33 - $__internal_1_$__cuda_sm20_rem_u64)
$__internal_1_$__cuda_sm20_rem_u64:
[----:B------:R-:W0:Y:S01]  /*22a0*/  LDCU.64 UR4, c[0x0][0x3a0] ;  /* 0x00007400ff0477ac */ /* 0x000e220008000a00 */
[----:B------:R-:W1:Y:S01]  /*22b0*/  LDC.64 R2, c[0x0][0x3a0] ;  /* 0x0000e800ff027b82 */ /* 0x000e620000000a00 */
[----:B0-----:R-:W0:Y:S08]  /*22c0*/  I2F.U64.RP R8, UR4 ;  /* 0x0000000400087d12 */ /* 0x001e300008309000 */
[----:B0-----:R-:W0:Y:S02]  /*22d0*/  MUFU.RCP R8, R8 ;  /* 0x0000000800087308 */ /* 0x001e240000001000 */
[----:B0-----:R-:W-:-:S06]  /*22e0*/  VIADD R4, R8, 0x1ffffffe ;  /* 0x1ffffffe08047836 */ /* 0x001fcc0000000000 */
[----:B------:R-:W1:Y:S02]  /*22f0*/  F2I.U64.TRUNC R4, R4 ;  /* 0x0000000400047311 */ /* 0x000e64000020d800 */
[----:B-1----:R-:W-:-:S04]  /*2300*/  IMAD.WIDE.U32 R6, R4, R2, RZ ;  /* 0x0000000204067225 */ /* 0x002fc800078e00ff */
[----:B------:R-:W-:Y:S01]  /*2310*/  IMAD R7, R4, R3, R7 ;  /* 0x0000000304077224 */ /* 0x000fe200078e0207 */
[----:B------:R-:W-:-:S03]  /*2320*/  IADD3 R9, P0, PT, RZ, -R6, RZ ;  /* 0x80000006ff097210 */ /* 0x000fc60007f1e0ff */
[----:B------:R-:W-:Y:S02]  /*2330*/  IMAD R7, R5, R2, R7 ;  /* 0x0000000205077224 */ /* 0x000fe400078e0207 */
[----:B------:R-:W-:-:S04]  /*2340*/  IMAD.HI.U32 R6, R4, R9, RZ ;  /* 0x0000000904067227 */ /* 0x000fc800078e00ff */
[----:B------:R-:W-:Y:S02]  /*2350*/  IMAD.X R11, RZ, RZ, ~R7, P0 ;  /* 0x000000ffff0b7224 */ /* 0x000fe400000e0e07 */
[----:B------:R-:W-:Y:S02]  /*2360*/  IMAD.MOV.U32 R7, RZ, RZ, R4 ;  /* 0x000000ffff077224 */ /* 0x000fe400078e0004 */
[-C--:B------:R-:W-:Y:S02]  /*2370*/  IMAD R13, R5, R11.reuse, RZ ;  /* 0x0000000b050d7224 */ /* 0x080fe400078e02ff */
[----:B------:R-:W-:-:S04]  /*2380*/  IMAD.WIDE.U32 R6, P0, R4, R11, R6 ;  /* 0x0000000b04067225 */ /* 0x000fc80007800006 */
[----:B------:R-:W-:-:S04]  /*2390*/  IMAD.HI.U32 R11, R5, R11, RZ ;  /* 0x0000000b050b7227 */ /* 0x000fc800078e00ff */
[----:B------:R-:W-:-:S05]  /*23a0*/  IMAD.HI.U32 R6, P1, R5, R9, R6 ;  /* 0x0000000905067227 */ /* 0x000fca0007820006 */
[----:B------:R-:W-:Y:S01]  /*23b0*/  IADD3 R7, P2, PT, R13, R6, RZ ;  /* 0x000000060d077210 */ /* 0x000fe20007f5e0ff */
[----:B------:R-:W-:-:S04]  /*23c0*/  IMAD.X R6, R11, 0x1, R5, P0 ;  /* 0x000000010b067824 */ /* 0x000fc800000e0605 */
[----:B------:R-:W-:Y:S01]  /*23d0*/  IMAD.WIDE.U32 R4, R7, R2, RZ ;  /* 0x0000000207047225 */ /* 0x000fe200078e00ff */
[----:B------:R-:W-:-:S03]  /*23e0*/  IADD3.X R9, PT, PT, RZ, RZ, R6, P2, P1 ;  /* 0x000000ffff097210 */ /* 0x000fc600017e2406 */
[----:B------:R-:W-:Y:S01]  /*23f0*/  IMAD R5, R7, R3, R5 ;  /* 0x0000000307057224 */ /* 0x000fe200078e0205 */
[----:B------:R-:W-:-:S03]  /*2400*/  IADD3 R11, P0, PT, RZ, -R4, RZ ;  /* 0x80000004ff0b7210 */ /* 0x000fc60007f1e0ff */
[----:B------:R-:W-:Y:S02]  /*2410*/  IMAD R5, R9, R2, R5 ;  /* 0x0000000209057224 */ /* 0x000fe400078e0205 */
[----:B------:R-:W-:-:S04]  /*2420*/  IMAD.HI.U32 R6, R7, R11, RZ ;  /* 0x0000000b07067227 */ /* 0x000fc800078e00ff */
[----:B------:R-:W-:Y:S02]  /*2430*/  IMAD.X R4, RZ, RZ, ~R5, P0 ;  /* 0x000000ffff047224 */ /* 0x000fe400000e0e05 */
[----:B------:R-:W-:Y:S02]  /*2440*/  IMAD.MOV.U32 R5, RZ, RZ, RZ ;  /* 0x000000ffff057224 */ /* 0x000fe400078e00ff */
[----:B------:R-:W-:-:S04]  /*2450*/  IMAD.WIDE.U32 R6, P0, R7, R4, R6 ;  /* 0x0000000407067225 */ /* 0x000fc80007800006 */
[C---:B------:R-:W-:Y:S02]  /*2460*/  IMAD R8, R9.reuse, R4, RZ ;  /* 0x0000000409087224 */ /* 0x040fe400078e02ff */
[----:B------:R-:W-:-:S04]  /*2470*/  IMAD.HI.U32 R7, P1, R9, R11, R6 ;  /* 0x0000000b09077227 */ /* 0x000fc80007820006 */
[----:B------:R-:W-:Y:S01]  /*2480*/  IMAD.HI.U32 R6, R9, R4, RZ ;  /* 0x0000000409067227 */ /* 0x000fe200078e00ff */
[----:B------:R-:W-:-:S03]  /*2490*/  IADD3 R7, P2, PT, R8, R7, RZ ;  /* 0x0000000708077210 */ /* 0x000fc60007f5e0ff */
[----:B------:R-:W-:Y:S02]  /*24a0*/  IMAD.X R9, R6, 0x1, R9, P0 ;  /* 0x0000000106097824 */ /* 0x000fe400000e0609 */
[----:B------:R-:W-:-:S03]  /*24b0*/  IMAD.HI.U32 R4, R7, UR40, RZ ;  /* 0x0000002807047c27 */ /* 0x000fc6000f8e00ff */
[----:B------:R-:W-:Y:S01]  /*24c0*/  IADD3.X R9, PT, PT, RZ, RZ, R9, P2, P1 ;  /* 0x000000ffff097210 */ /* 0x000fe200017e2409 */
[----:B------:R-:W-:-:S04]  /*24d0*/  IMAD.WIDE.U32 R4, RZ, R7, R4 ;  /* 0x00000007ff047225 */ /* 0x000fc800078e0004 */
[----:B------:R-:W-:-:S04]  /*24e0*/  IMAD.HI.U32 R4, P0, R9, UR40, R4 ;  /* 0x0000002809047c27 */ /* 0x000fc8000f800004 */
[----:B------:R-:W-:Y:S01]  /*24f0*/  IMAD.X R6, RZ, RZ, RZ, P0 ;  /* 0x000000ffff067224 */ /* 0x000fe200000e06ff */
[----:B------:R-:W-:-:S05]  /*2500*/  IADD3 R7, P1, PT, RZ, R4, RZ ;  /* 0x00000004ff077210 */ /* 0x000fca0007f3e0ff */
[----:B------:R-:W-:-:S04]  /*2510*/  IMAD.WIDE.U32 R4, R7, R2, RZ ;  /* 0x0000000207047225 */ /* 0x000fc800078e00ff */
[----:B------:R-:W-:Y:S02]  /*2520*/  IMAD.X R9, RZ, RZ, R6, P1 ;  /* 0x000000ffff097224 */ /* 0x000fe400008e0606 */
[----:B------:R-:W-:Y:S01]  /*2530*/  IMAD R7, R7, R3, R5 ;  /* 0x0000000307077224 */ /* 0x000fe200078e0205 */
[----:B------:R-:W-:-:S03]  /*2540*/  IADD3 R5, P1, PT, -R4, UR40, RZ ;  /* 0x0000002804057c10 */ /* 0x000fc6000ff3e1ff */
[-C--:B------:R-:W-:Y:S01]  /*2550*/  IMAD R7, R9, R2.reuse, R7 ;  /* 0x0000000209077224 */ /* 0x080fe200078e0207 */
[----:B------:R-:W-:-:S03]  /*2560*/  ISETP.GE.U32.AND P0, PT, R5, R2, PT ;  /* 0x000000020500720c */ /* 0x000fc60003f06070 */
[----:B------:R-:W-:Y:S01]  /*2570*/  IMAD.X R4, RZ, RZ, ~R7, P1 ;  /* 0x000000ffff047224 */ /* 0x000fe200008e0e07 */
[----:B------:R-:W-:-:S04]  /*2580*/  IADD3 R7, P1, PT, R5, -R2, RZ ;  /* 0x8000000205077210 */ /* 0x000fc80007f3e0ff */
[C---:B------:R-:W-:Y:S01]  /*2590*/  ISETP.GE.U32.AND.EX P0, PT, R4.reuse, R3, PT, P0 ;  /* 0x000000030400720c */ /* 0x040fe20003f06100 */
[--C-:B------:R-:W-:Y:S01]  /*25a0*/  IMAD.X R6, R4, 0x1, ~R3.reuse, P1 ;  /* 0x0000000104067824 */ /* 0x100fe200008e0e03 */
[----:B------:R-:W-:Y:S02]  /*25b0*/  ISETP.NE.U32.AND P1, PT, R2, RZ, PT ;  /* 0x000000ff0200720c */ /* 0x000fe40003f25070 */
[----:B------:R-:W-:Y:S02]  /*25c0*/  SEL R7, R7, R5, P0 ;  /* 0x0000000507077207 */ /* 0x000fe40000000000 */
[----:B------:R-:W-:Y:S02]  /*25d0*/  SEL R6, R6, R4, P0 ;  /* 0x0000000406067207 */ /* 0x000fe40000000000 */
[CC--:B------:R-:W-:Y:S02]  /*25e0*/  IADD3 R4, P2, PT, R7.reuse, -R2.reuse, RZ ;  /* 0x8000000207047210 */ /* 0x0c0fe40007f5e0ff */
[----:B------:R-:W-:Y:S01]  /*25f0*/  ISETP.GE.U32.AND P0, PT, R7, R2, PT ;  /* 0x000000020700720c */ /* 0x000fe20003f06070 */
[----:B------:R-:W-:Y:S01]  /*2600*/  IMAD.MOV.U32 R2, RZ, RZ, R0 ;  /* 0x000000ffff027224 */ /* 0x000fe200078e0000 */
[----:B------:R-:W-:Y:S01]  /*2610*/  ISETP.NE.AND.EX P1, PT, R3, RZ, PT, P1 ;  /* 0x000000ff0300720c */ /* 0x000fe20003f25310 */
[C---:B------:R-:W-:Y:S01]  /*2620*/  IMAD.X R5, R6.reuse, 0x1, ~R3, P2 ;  /* 0x0000000106057824 */ /* 0x040fe200010e0e03 */
[----:B------:R-:W-:Y:S01]  /*2630*/  ISETP.GE.U32.AND.EX P0, PT, R6, R3, PT, P0 ;  /* 0x000000030600720c */ /* 0x000fe20003f06100 */
[----:B------:R-:W-:-:S03]  /*2640*/  IMAD.MOV.U32 R3, RZ, RZ, 0x0 ;  /* 0x00000000ff037424 */ /* 0x000fc600078e00ff */
[----:B------:R-:W-:Y:S02]  /*2650*/  SEL R4, R4, R7, P0 ;  /* 0x0000000704047207 */ /* 0x000fe40000000000 */
[----:B------:R-:W-:Y:S02]  /*2660*/  SEL R5, R5, R6, P0 ;  /* 0x0000000605057207 */ /* 0x000fe40000000000 */
[----:B------:R-:W-:Y:S02]  /*2670*/  SEL R4, R4, 0xffffffff, P1 ;  /* 0xffffffff04047807 */ /* 0x000fe40000800000 */
[----:B------:R-:W-:Y:S01]  /*2680*/  SEL R5, R5, 0xffffffff, P1 ;  /* 0xffffffff05057807 */ /* 0x000fe20000800000 */
[----:B------:R-:W-:Y:S06]  /*2690*/  RET.REL.NODEC R2 `(_Z25embedding_backward_kernelIfEvPT_PKS0_PKtS5_m) ;  /* 0xffffffd802587950 */ /* 0x000fec0003c3ffff */
.L_x_31:
[----:B------:R-:W-:-:S00]  /*26a0*/  BRA `(.L_x_31) ;  /* 0xfffffffc00fc7947 */ /* 0x000fc0000383ffff */
[----:B------:R-:W-:-:S00]  /*26b0*/  NOP ;  /* 0x0000000000007918 */ /* 0x000fc00000000000 */
        /* <DEDUP_REMOVED lines=12> */
.L_x_33:


//--------------------- .nv.global.init           --------------------------
	.section	.nv.global.init,"aw",@progbits
.nv.global.init:
	.type		$str,@object
	.size		$str,($str$1 - $str)
$str:
        /*0000*/ 	.byte	0x64, 0x69, 0x6d, 0x20, 0x25, 0x20, 0x31, 0x36, 0x20, 0x3d, 0x3d, 0x20, 0x30, 0x00
	.type		$str$1,@object
	.size		$str$1,(__unnamed_1 - $str$1)
$str$1:
        /*000e*/ 	.byte	0x2f, 0x74, 0x6d, 0x70, 0x2f, 0x73, 0x61, 0x73, 0x73, 0x5f, 0x63, 0x75, 0x5f, 0x63, 0x7a, 0x66
        /*001e*/ 	.byte	0x31, 0x32, 0x63, 0x7a, 0x79, 0x2f, 0x6b, 0x2e, 0x63, 0x75, 0x00
	.type		__unnamed_1,@object
	.size		__unnamed_1,(.L_0 - __unnamed_1)
__unnamed_1:
        /*0029*/ 	.byte	0x76, 0x6f, 0x69, 0x64, 0x20, 0x65, 0x6d, 0x62, 0x65, 0x64, 0x64, 0x69, 0x6e, 0x67, 0x5f, 0x62
        /*0039*/ 	.byte	0x61, 0x63, 0x6b, 0x77, 0x61, 0x72, 0x64, 0x5f, 0x6b, 0x65, 0x72, 0x6e, 0x65, 0x6c, 0x28, 0x54
        /*0049*/ 	.byte	0x79, 0x70, 0x65, 0x20, 0x2a, 0x2c, 0x20, 0x63, 0x6f, 0x6e, 0x73, 0x74, 0x20, 0x54, 0x79, 0x70
        /*0059*/ 	.byte	0x65, 0x20, 0x2a, 0x2c, 0x20, 0x63, 0x6f, 0x6e, 0x73, 0x74, 0x20, 0x75, 0x6e, 0x73, 0x69, 0x67
        /*0069*/ 	.byte	0x6e, 0x65, 0x64, 0x20, 0x73, 0x68, 0x6f, 0x72, 0x74, 0x20, 0x2a, 0x2c, 0x20, 0x63, 0x6f, 0x6e
        /*0079*/ 	.byte	0x73, 0x74, 0x20, 0x75, 0x6e, 0x73, 0x69, 0x67, 0x6e, 0x65, 0x64, 0x20, 0x73, 0x68, 0x6f, 0x72
        /*0089*/ 	.byte	0x74, 0x20, 0x2a, 0x2c, 0x20, 0x75, 0x6e, 0x73, 0x69, 0x67, 0x6e, 0x65, 0x64, 0x20, 0x6c, 0x6f
        /*0099*/ 	.byte	0x6e, 0x67, 0x29, 0x20, 0x5b, 0x77, 0x69, 0x74, 0x68, 0x20, 0x54, 0x79, 0x70, 0x65, 0x20, 0x3d
        /*00a9*/ 	.byte	0x20, 0x66, 0x6c, 0x6f, 0x61, 0x74, 0x5d, 0x00
.L_0:


//--------------------- .nv.shared._Z25embedding_backward_kernelIfEvPT_PKS0_PKtS5_m --------------------------
	.section	.nv.shared._Z25embedding_backward_kernelIfEvPT_PKS0_PKtS5_m,"aw",@nobits
	.sectionflags	@""
	.align	16
.nv.shared._Z25embedding_backward_kernelIfEvPT_PKS0_PKtS5_m:
	.zero		1040


//--------------------- .nv.shared.reserved.0     --------------------------
	.section	.nv.shared.reserved.0,"aw",@nobits
	.weak		__nv_reservedSMEM_offset_0_alias
	.size		__nv_reservedSMEM_offset_0_alias, 0, 64
	.other		__nv_reservedSMEM_offset_0_alias,@"STO_CUDA_RESERVED_SHARED STV_DEFAULT"
__nv_reservedSMEM_offset_0_alias:
	.zero		0
	.zero		64


//--------------------- .nv.constant0._Z25embedding_backward_kernelIfEvPT_PKS0_PKtS5_m --------------------------
	.section	.nv.constant0._Z25embedding_backward_kernelIfEvPT_PKS0_PKtS5_m,"a",@progbits
	.sectionflags	@""
	.align	4
.nv.constant0._Z25embedding_backward_kernelIfEvPT_PKS0_PKtS5_m:
	.zero		936


//--------------------- SYMBOLS --------------------------

	.type		.nv.reservedSmem.offset0,@object
	.size		.nv.reservedSmem.offset0,0x4
	.type		.nv.reservedSmem.cap,@object
	.size		.nv.reservedSmem.cap,0x4
	.type		__assertfail,@function
